def attn_fwd(
    Q,
    K,
    V,
    Out,
    Lse,
    sm_scale,
    stride_qz,
    stride_qh,
    stride_qm,
    stride_qk,
    stride_kz,
    stride_kh,
    stride_kn,
    stride_kk,
    stride_vz,
    stride_vh,
    stride_vn,
    stride_vk,
    stride_oz,
    stride_oh,
    stride_om,
    stride_ok,
    seqlen_q,
    seqlen_k,
    BLOCK_M: tl.constexpr,
    BLOCK_N: tl.constexpr,
    HEAD_DIM: tl.constexpr,
    CAUSAL: tl.constexpr,
):
    start_m = tl.program_id(0)
    off_hz = tl.program_id(1)
    q_off = off_hz * stride_qh
    k_off = off_hz * stride_kh
    v_off = off_hz * stride_vh
    offs_m = start_m * BLOCK_M + tl.arange(0, BLOCK_M)
    offs_d = tl.arange(0, HEAD_DIM)
    offs_n = tl.arange(0, BLOCK_N)
    q_ptrs = Q + q_off + offs_m[:, None] * stride_qm + offs_d[None, :] * stride_qk
    k_ptrs = K + k_off + offs_d[:, None] * stride_kk + offs_n[None, :] * stride_kn
    v_ptrs = V + v_off + offs_n[:, None] * stride_vn + offs_d[None, :] * stride_vk
    m_i = tl.full([BLOCK_M], float("-inf"), dtype=tl.float32)
    l_i = tl.zeros([BLOCK_M], dtype=tl.float32) + 1.0
    acc = tl.zeros([BLOCK_M, HEAD_DIM], dtype=tl.float32)
    q = tl.load(q_ptrs)
    acc, l_i, m_i = _attn_fwd_inner(
        acc,
        l_i,
        m_i,
        q,
        k_ptrs,
        v_ptrs,
        sm_scale,
        stride_kn,
        stride_vn,
        start_m,
        seqlen_k,
        BLOCK_M,
        BLOCK_N,
        HEAD_DIM,
        CAUSAL,
    )
    acc = acc / l_i[:, None]
    lse = m_i + tl.math.log2(l_i) / 1.4426950408889634
    o_ptrs = (
        Out
        + off_hz * stride_oh
        + offs_m[:, None] * stride_om
        + offs_d[None, :] * stride_ok
    )
    tl.store(o_ptrs, acc.to(Out.dtype.element_ty))
    tl.store(Lse + off_hz * seqlen_q + offs_m, lse)

# config = {"BLOCK_M": 256, "BLOCK_N": 32, "HEAD_DIM": 16, "arch": "sm_90", "causal": true, "dtype": "bf16", "num_stages": 2, "num_warps": 16}
# arch = sm_90


// ===== COMPILED SASS (sm_90a) =====

	.target	sm_90a

	.elftype	@"ET_EXEC"


//--------------------- .note.nv.tkinfo           --------------------------
	.section	.note.nv.tkinfo,"",@"SHT_NOTE"
	.sectionflags	@"SHF_NOTE_NV_TKINFO"
	.tkinfo
        /*0018*/ 	.word	0x00000002
        /*0030*/ 	.string	""
        /*0030*/ 	.string	"ptxas"
        /*0030*/ 	.string	"Cuda compilation tools, release 13.0, V13.0.88"
        /*0030*/ 	.string	"Build cuda_13.0.r13.0/compiler.36424714_0"
        /*0030*/ 	.string	"-v  -suppress-debug-info  -lineinfo  -arch sm_90a "



//--------------------- .note.nv.cuinfo           --------------------------
	.section	.note.nv.cuinfo,"",@"SHT_NOTE"
	.sectionflags	@"SHF_NOTE_NV_CUINFO"
        /*0018*/ 	.short	0x0002
        /*001a*/ 	.short	0x005a
        /*001c*/ 	.short	0x0082
	.zero		2


//--------------------- .nv.info                  --------------------------
	.section	.nv.info,"",@"SHT_CUDA_INFO"
	.align	4


	//----- nvinfo : EIATTR_REGCOUNT
	.align		4
        /*0000*/ 	.byte	0x04, 0x2f
        /*0002*/ 	.short	(.L_2 - .L_1)
	.align		4
.L_1:
        /*0004*/ 	.word	index@(attn_fwd)
        /*0008*/ 	.word	0x00000035


	//----- nvinfo : EIATTR_FRAME_SIZE
	.align		4
.L_2:
        /*000c*/ 	.byte	0x04, 0x11
        /*000e*/ 	.short	(.L_4 - .L_3)
	.align		4
.L_3:
        /*0010*/ 	.word	index@(attn_fwd)
        /*0014*/ 	.word	0x00000000


	//----- nvinfo : EIATTR_MIN_STACK_SIZE
	.align		4
.L_4:
        /*0018*/ 	.byte	0x04, 0x12
        /*001a*/ 	.short	(.L_6 - .L_5)
	.align		4
.L_5:
        /*001c*/ 	.word	index@(attn_fwd)
        /*0020*/ 	.word	0x00000000
.L_6:


//--------------------- .nv.compat                --------------------------
	.section	.nv.compat,"",@"SHT_CUDA_COMPAT_INFO"
	.align	4
        /*0000*/ 	.byte	0x02, 0x09, 0x01, 0x00, 0x02, 0x02, 0x04, 0x00, 0x02, 0x05, 0x05, 0x00, 0x03, 0x07, 0x01, 0x01
        /*0010*/ 	.byte	0x02, 0x03, 0x00, 0x00, 0x02, 0x06, 0x01, 0x00, 0x04, 0x0b, 0x08, 0x00, 0x00, 0x00, 0x00, 0x00
        /*0020*/ 	.byte	0x00, 0x00, 0x00, 0x00


//--------------------- .nv.info.attn_fwd         --------------------------
	.section	.nv.info.attn_fwd,"",@"SHT_CUDA_INFO"
	.sectionflags	@""
	.align	4


	//----- nvinfo : EIATTR_CUDA_API_VERSION
	.align		4
        /*0000*/ 	.byte	0x04, 0x37
        /*0002*/ 	.short	(.L_8 - .L_7)
.L_7:
        /*0004*/ 	.word	0x00000082


	//----- nvinfo : EIATTR_KPARAM_INFO
	.align		4
.L_8:
        /*0008*/ 	.byte	0x04, 0x17
        /*000a*/ 	.short	(.L_10 - .L_9)
.L_9:
        /*000c*/ 	.word	0x00000000
        /*0010*/ 	.short	0x0019
        /*0012*/ 	.short	0x0080
        /*0014*/ 	.byte	0x00, 0xf4, 0x21, 0x00


	//----- nvinfo : EIATTR_KPARAM_INFO
	.align		4
.L_10:
        /*0018*/ 	.byte	0x04, 0x17
        /*001a*/ 	.short	(.L_12 - .L_11)
.L_11:
        /*001c*/ 	.word	0x00000000
        /*0020*/ 	.short	0x0018
        /*0022*/ 	.short	0x0078
        /*0024*/ 	.byte	0x00, 0xf4, 0x21, 0x00


	//----- nvinfo : EIATTR_KPARAM_INFO
	.align		4
.L_12:
        /*0028*/ 	.byte	0x04, 0x17
        /*002a*/ 	.short	(.L_14 - .L_13)
.L_13:
        /*002c*/ 	.word	0x00000000
        /*0030*/ 	.short	0x0017
        /*0032*/ 	.short	0x0070
        /*0034*/ 	.byte	0x00, 0xf0, 0x11, 0x00


	//----- nvinfo : EIATTR_KPARAM_INFO
	.align		4
.L_14:
        /*0038*/ 	.byte	0x04, 0x17
        /*003a*/ 	.short	(.L_16 - .L_15)
.L_15:
        /*003c*/ 	.word	0x00000000
        /*0040*/ 	.short	0x0016
        /*0042*/ 	.short	0x006c
        /*0044*/ 	.byte	0x00, 0xf0, 0x11, 0x00


	//----- nvinfo : EIATTR_KPARAM_INFO
	.align		4
.L_16:
        /*0048*/ 	.byte	0x04, 0x17
        /*004a*/ 	.short	(.L_18 - .L_17)
.L_17:
        /*004c*/ 	.word	0x00000000
        /*0050*/ 	.short	0x0015
        /*0052*/ 	.short	0x0068
        /*0054*/ 	.byte	0x00, 0xf0, 0x11, 0x00


	//----- nvinfo : EIATTR_KPARAM_INFO
	.align		4
.L_18:
        /*0058*/ 	.byte	0x04, 0x17
        /*005a*/ 	.short	(.L_20 - .L_19)
.L_19:
        /*005c*/ 	.word	0x00000000
        /*0060*/ 	.short	0x0014
        /*0062*/ 	.short	0x0064
        /*0064*/ 	.byte	0x00, 0xf0, 0x11, 0x00


	//----- nvinfo : EIATTR_KPARAM_INFO
	.align		4
.L_20:
        /*0068*/ 	.byte	0x04, 0x17
        /*006a*/ 	.short	(.L_22 - .L_21)
.L_21:
        /*006c*/ 	.word	0x00000000
        /*0070*/ 	.short	0x0013
        /*0072*/ 	.short	0x0060
        /*0074*/ 	.byte	0x00, 0xf0, 0x11, 0x00


	//----- nvinfo : EIATTR_KPARAM_INFO
	.align		4
.L_22:
        /*0078*/ 	.byte	0x04, 0x17
        /*007a*/ 	.short	(.L_24 - .L_23)
.L_23:
        /*007c*/ 	.word	0x00000000
        /*0080*/ 	.short	0x0012
        /*0082*/ 	.short	0x005c
        /*0084*/ 	.byte	0x00, 0xf0, 0x11, 0x00


	//----- nvinfo : EIATTR_KPARAM_INFO
	.align		4
.L_24:
        /*0088*/ 	.byte	0x04, 0x17
        /*008a*/ 	.short	(.L_26 - .L_25)
.L_25:
        /*008c*/ 	.word	0x00000000
        /*0090*/ 	.short	0x0011
        /*0092*/ 	.short	0x0058
        /*0094*/ 	.byte	0x00, 0xf0, 0x11, 0x00


	//----- nvinfo : EIATTR_KPARAM_INFO
	.align		4
.L_26:
        /*0098*/ 	.byte	0x04, 0x17
        /*009a*/ 	.short	(.L_28 - .L_27)
.L_27:
        /*009c*/ 	.word	0x00000000
        /*00a0*/ 	.short	0x0010
        /*00a2*/ 	.short	0x0054
        /*00a4*/ 	.byte	0x00, 0xf0, 0x11, 0x00


	//----- nvinfo : EIATTR_KPARAM_INFO
	.align		4
.L_28:
        /*00a8*/ 	.byte	0x04, 0x17
        /*00aa*/ 	.short	(.L_30 - .L_29)
.L_29:
        /*00ac*/ 	.word	0x00000000
        /*00b0*/ 	.short	0x000f
        /*00b2*/ 	.short	0x0050
        /*00b4*/ 	.byte	0x00, 0xf0, 0x11, 0x00


	//----- nvinfo : EIATTR_KPARAM_INFO
	.align		4
.L_30:
        /*00b8*/ 	.byte	0x04, 0x17
        /*00ba*/ 	.short	(.L_32 - .L_31)
.L_31:
        /*00bc*/ 	.word	0x00000000
        /*00c0*/ 	.short	0x000e
        /*00c2*/ 	.short	0x004c
        /*00c4*/ 	.byte	0x00, 0xf0, 0x11, 0x00


	//----- nvinfo : EIATTR_KPARAM_INFO
	.align		4
.L_32:
        /*00c8*/ 	.byte	0x04, 0x17
        /*00ca*/ 	.short	(.L_34 - .L_33)
.L_33:
        /*00cc*/ 	.word	0x00000000
        /*00d0*/ 	.short	0x000d
        /*00d2*/ 	.short	0x0048
        /*00d4*/ 	.byte	0x00, 0xf0, 0x11, 0x00


	//----- nvinfo : EIATTR_KPARAM_INFO
	.align		4
.L_34:
        /*00d8*/ 	.byte	0x04, 0x17
        /*00da*/ 	.short	(.L_36 - .L_35)
.L_35:
        /*00dc*/ 	.word	0x00000000
        /*00e0*/ 	.short	0x000c
        /*00e2*/ 	.short	0x0044
        /*00e4*/ 	.byte	0x00, 0xf0, 0x11, 0x00


	//----- nvinfo : EIATTR_KPARAM_INFO
	.align		4
.L_36:
        /*00e8*/ 	.byte	0x04, 0x17
        /*00ea*/ 	.short	(.L_38 - .L_37)
.L_37:
        /*00ec*/ 	.word	0x00000000
        /*00f0*/ 	.short	0x000b
        /*00f2*/ 	.short	0x0040
        /*00f4*/ 	.byte	0x00, 0xf0, 0x11, 0x00


	//----- nvinfo : EIATTR_KPARAM_INFO
	.align		4
.L_38:
        /*00f8*/ 	.byte	0x04, 0x17
        /*00fa*/ 	.short	(.L_40 - .L_39)
.L_39:
        /*00fc*/ 	.word	0x00000000
        /*0100*/ 	.short	0x000a
        /*0102*/ 	.short	0x003c
        /*0104*/ 	.byte	0x00, 0xf0, 0x11, 0x00


	//----- nvinfo : EIATTR_KPARAM_INFO
	.align		4
.L_40:
        /*0108*/ 	.byte	0x04, 0x17
        /*010a*/ 	.short	(.L_42 - .L_41)
.L_41:
        /*010c*/ 	.word	0x00000000
        /*0110*/ 	.short	0x0009
        /*0112*/ 	.short	0x0038
        /*0114*/ 	.byte	0x00, 0xf0, 0x11, 0x00


	//----- nvinfo : EIATTR_KPARAM_INFO
	.align		4
.L_42:
        /*0118*/ 	.byte	0x04, 0x17
        /*011a*/ 	.short	(.L_44 - .L_43)
.L_43:
        /*011c*/ 	.word	0x00000000
        /*0120*/ 	.short	0x0008
        /*0122*/ 	.short	0x0034
        /*0124*/ 	.byte	0x00, 0xf0, 0x11, 0x00


	//----- nvinfo : EIATTR_KPARAM_INFO
	.align		4
.L_44:
        /*0128*/ 	.byte	0x04, 0x17
        /*012a*/ 	.short	(.L_46 - .L_45)
.L_45:
        /*012c*/ 	.word	0x00000000
        /*0130*/ 	.short	0x0007
        /*0132*/ 	.short	0x0030
        /*0134*/ 	.byte	0x00, 0xf0, 0x11, 0x00


	//----- nvinfo : EIATTR_KPARAM_INFO
	.align		4
.L_46:
        /*0138*/ 	.byte	0x04, 0x17
        /*013a*/ 	.short	(.L_48 - .L_47)
.L_47:
        /*013c*/ 	.word	0x00000000
        /*0140*/ 	.short	0x0006
        /*0142*/ 	.short	0x002c
        /*0144*/ 	.byte	0x00, 0xf0, 0x11, 0x00


	//----- nvinfo : EIATTR_KPARAM_INFO
	.align		4
.L_48:
        /*0148*/ 	.byte	0x04, 0x17
        /*014a*/ 	.short	(.L_50 - .L_49)
.L_49:
        /*014c*/ 	.word	0x00000000
        /*0150*/ 	.short	0x0005
        /*0152*/ 	.short	0x0028
        /*0154*/ 	.byte	0x00, 0xf0, 0x11, 0x00


	//----- nvinfo : EIATTR_KPARAM_INFO
	.align		4
.L_50:
        /*0158*/ 	.byte	0x04, 0x17
        /*015a*/ 	.short	(.L_52 - .L_51)
.L_51:
        /*015c*/ 	.word	0x00000000
        /*0160*/ 	.short	0x0004
        /*0162*/ 	.short	0x0020
        /*0164*/ 	.byte	0x00, 0xf4, 0x21, 0x00


	//----- nvinfo : EIATTR_KPARAM_INFO
	.align		4
.L_52:
        /*0168*/ 	.byte	0x04, 0x17
        /*016a*/ 	.short	(.L_54 - .L_53)
.L_53:
        /*016c*/ 	.word	0x00000000
        /*0170*/ 	.short	0x0003
        /*0172*/ 	.short	0x0018
        /*0174*/ 	.byte	0x00, 0xf4, 0x21, 0x00


	//----- nvinfo : EIATTR_KPARAM_INFO
	.align		4
.L_54:
        /*0178*/ 	.byte	0x04, 0x17
        /*017a*/ 	.short	(.L_56 - .L_55)
.L_55:
        /*017c*/ 	.word	0x00000000
        /*0180*/ 	.short	0x0002
        /*0182*/ 	.short	0x0010
        /*0184*/ 	.byte	0x00, 0xf4, 0x21, 0x00


	//----- nvinfo : EIATTR_KPARAM_INFO
	.align		4
.L_56:
        /*0188*/ 	.byte	0x04, 0x17
        /*018a*/ 	.short	(.L_58 - .L_57)
.L_57:
        /*018c*/ 	.word	0x00000000
        /*0190*/ 	.short	0x0001
        /*0192*/ 	.short	0x0008
        /*0194*/ 	.byte	0x00, 0xf4, 0x21, 0x00


	//----- nvinfo : EIATTR_KPARAM_INFO
	.align		4
.L_58:
        /*0198*/ 	.byte	0x04, 0x17
        /*019a*/ 	.short	(.L_60 - .L_59)
.L_59:
        /*019c*/ 	.word	0x00000000
        /*01a0*/ 	.short	0x0000
        /*01a2*/ 	.short	0x0000
        /*01a4*/ 	.byte	0x00, 0xf4, 0x21, 0x00


	//----- nvinfo : EIATTR_SPARSE_MMA_MASK
	.align		4
.L_60:
        /*01a8*/ 	.byte	0x03, 0x50
        /*01aa*/ 	.short	0x0000


	//----- nvinfo : EIATTR_MAXREG_COUNT
	.align		4
        /*01ac*/ 	.byte	0x03, 0x1b
        /*01ae*/ 	.short	0x0080


	//----- nvinfo : EIATTR_NUM_BARRIERS
	.align		4
        /*01b0*/ 	.byte	0x02, 0x4c
        /*01b2*/ 	.byte	0x01
	.zero		1


	//----- nvinfo : EIATTR_MERCURY_ISA_VERSION
	.align		4
        /*01b4*/ 	.byte	0x03, 0x5f
        /*01b6*/ 	.short	0x0101


	//----- nvinfo : EIATTR_COOP_GROUP_MASK_REGIDS
	.align		4
        /*01b8*/ 	.byte	0x04, 0x29
        /*01ba*/ 	.short	(.L_62 - .L_61)


	//   ....[0]....
.L_61:
        /*01bc*/ 	.word	0xffffffff


	//   ....[1]....
        /*01c0*/ 	.word	0xffffffff


	//   ....[2]....
        /*01c4*/ 	.word	0xffffffff


	//   ....[3]....
        /*01c8*/ 	.word	0xffffffff


	//   ....[4]....
        /*01cc*/ 	.word	0xffffffff


	//   ....[5]....
        /*01d0*/ 	.word	0xffffffff


	//   ....[6]....
        /*01d4*/ 	.word	0xffffffff


	//   ....[7]....
        /*01d8*/ 	.word	0xffffffff


	//----- nvinfo : EIATTR_COOP_GROUP_INSTR_OFFSETS
	.align		4
.L_62:
        /*01dc*/ 	.byte	0x04, 0x28
        /*01de*/ 	.short	(.L_64 - .L_63)


	//   ....[0]....
.L_63:
        /*01e0*/ 	.word	0x00001170


	//   ....[1]....
        /*01e4*/ 	.word	0x00001220


	//   ....[2]....
        /*01e8*/ 	.word	0x00001320


	//   ....[3]....
        /*01ec*/ 	.word	0x00001360


	//   ....[4]....
        /*01f0*/ 	.word	0x00001940


	//   ....[5]....
        /*01f4*/ 	.word	0x00001950


	//   ....[6]....
        /*01f8*/ 	.word	0x000019b0


	//   ....[7]....
        /*01fc*/ 	.word	0x000019d0


	//----- nvinfo : EIATTR_EXIT_INSTR_OFFSETS
	.align		4
.L_64:
        /*0200*/ 	.byte	0x04, 0x1c
        /*0202*/ 	.short	(.L_66 - .L_65)


	//   ....[0]....
.L_65:
        /*0204*/ 	.word	0x00002660


	//   ....[1]....
        /*0208*/ 	.word	0x00002690


	//----- nvinfo : EIATTR_REQNTID
	.align		4
.L_66:
        /*020c*/ 	.byte	0x04, 0x10
        /*020e*/ 	.short	(.L_68 - .L_67)
.L_67:
        /*0210*/ 	.word	0x00000200
        /*0214*/ 	.word	0x00000001
        /*0218*/ 	.word	0x00000001


	//----- nvinfo : EIATTR_CBANK_PARAM_SIZE
	.align		4
.L_68:
        /*021c*/ 	.byte	0x03, 0x19
        /*021e*/ 	.short	0x0088


	//----- nvinfo : EIATTR_PARAM_CBANK
	.align		4
        /*0220*/ 	.byte	0x04, 0x0a
        /*0222*/ 	.short	(.L_70 - .L_69)
	.align		4
.L_69:
        /*0224*/ 	.word	index@(.nv.constant0.attn_fwd)
        /*0228*/ 	.short	0x0210
        /*022a*/ 	.short	0x0088


	//----- nvinfo : EIATTR_SW_WAR
	.align		4
.L_70:
        /*022c*/ 	.byte	0x04, 0x36
        /*022e*/ 	.short	(.L_72 - .L_71)
.L_71:
        /*0230*/ 	.word	0x00000008
.L_72:


//--------------------- .nv.callgraph             --------------------------
	.section	.nv.callgraph,"",@"SHT_CUDA_CALLGRAPH"
	.align	4
	.sectionentsize	8
	.align		4
        /*0000*/ 	.word	0x00000000
	.align		4
        /*0004*/ 	.word	0xffffffff
	.align		4
        /*0008*/ 	.word	0x00000000
	.align		4
        /*000c*/ 	.word	0xfffffffe
	.align		4
        /*0010*/ 	.word	0x00000000
	.align		4
        /*0014*/ 	.word	0xfffffffd
	.align		4
        /*0018*/ 	.word	0x00000000
	.align		4
        /*001c*/ 	.word	0xfffffffc


//--------------------- .nv.constant4             --------------------------
	.section	.nv.constant4,"a",@progbits
	.align	8
	.align		8
.nv.constant4:
        /*0000*/ 	.dword	_$_str


//--------------------- .text.attn_fwd            --------------------------
	.section	.text.attn_fwd,"ax",@progbits
	.align	128
        .global         attn_fwd
        .type           attn_fwd,@function
        .size           attn_fwd,(.L_x_3 - attn_fwd)
        .other          attn_fwd,@"STO_CUDA_ENTRY STV_DEFAULT"
attn_fwd:
.text.attn_fwd:
[----:B------:R-:W-:Y:S01]  /*0000*/  LDC R1, c[0x0][0x28] ;  /* 0x00000a00ff017b82 */ /* 0x000fe20000000800 */
[----:B------:R-:W0:Y:S07]  /*0010*/  S2R R0, SR_TID.X ;  /* 0x0000000000007919 */ /* 0x000e2e0000002100 */
[----:B------:R-:W1:Y:S01]  /*0020*/  S2UR UR14, SR_CTAID.Y ;  /* 0x00000000000e79c3 */ /* 0x000e620000002600 */
[----:B------:R-:W-:Y:S01]  /*0030*/  ULDC.64 UR4, c[0x0][0x240] ;  /* 0x0000900000047ab9 */ /* 0x000fe20000000a00 */
[----:B------:R-:W-:Y:S01]  /*0040*/  ULDC.64 UR20, c[0x0][0x208] ;  /* 0x0000820000147ab9 */ /* 0x000fe20000000a00 */
[----:B------:R-:W2:Y:S05]  /*0050*/  S2R R3, SR_CTAID.X ;  /* 0x0000000000037919 */ /* 0x000eaa0000002500 */
[----:B------:R-:W3:Y:S08]  /*0060*/  LDC R24, c[0x0][0x248] ;  /* 0x00009200ff187b82 */ /* 0x000ef00000000800 */
[----:B------:R-:W4:Y:S01]  /*0070*/  LDC.64 R20, c[0x0][0x210] ;  /* 0x00008400ff147b82 */ /* 0x000f220000000a00 */
[----:B-1----:R-:W-:-:S04]  /*0080*/  UIMAD UR4, UR14, UR4, URZ ;  /* 0x000000040e0472a4 */ /* 0x002fc8000f8e023f */
[----:B------:R-:W-:Y:S01]  /*0090*/  USHF.L.U32 UR6, UR4, 0x1, URZ ;  /* 0x0000000104067899 */ /* 0x000fe2000800063f */
[----:B0-----:R-:W-:Y:S02]  /*00a0*/  SHF.R.U32.HI R5, RZ, 0x8, R0 ;  /* 0x00000008ff057819 */ /* 0x001fe40000011600 */
[----:B--2---:R-:W-:Y:S02]  /*00b0*/  PRMT R4, R0, 0x6540, R3 ;  /* 0x0000654000047816 */ /* 0x004fe40000000003 */
[----:B------:R-:W-:-:S03]  /*00c0*/  SGXT.U32 R5, R5, 0x1 ;  /* 0x000000010505781a */ /* 0x000fc60000000000 */
[----:B------:R-:W-:Y:S01]  /*00d0*/  IMAD R2, R4, UR5, RZ ;  /* 0x0000000504027c24 */ /* 0x000fe2000f8e02ff */
[----:B------:R-:W-:Y:S01]  /*00e0*/  UIMAD.WIDE UR4, UR4, 0x2, URZ ;  /* 0x00000002040478a5 */ /* 0x000fe2000f8e023f */
[----:B---3--:R-:W-:Y:S02]  /*00f0*/  IMAD R5, R5, R24, RZ ;  /* 0x0000001805057224 */ /* 0x008fe400078e02ff */
[C---:B------:R-:W-:Y:S02]  /*0100*/  IMAD.SHL.U32 R3, R2.reuse, 0x2, RZ ;  /* 0x0000000202037824 */ /* 0x040fe400078e00ff */
[----:B------:R-:W-:-:S03]  /*0110*/  IMAD.HI R2, R2, 0x2, RZ ;  /* 0x0000000202027827 */ /* 0x000fc600078e02ff */
[----:B----4-:R-:W-:Y:S01]  /*0120*/  IADD3 R20, P0, P1, R3, UR6, R20 ;  /* 0x0000000603147c10 */ /* 0x010fe2000f91e014 */
[----:B------:R-:W-:-:S03]  /*0130*/  IMAD R7, R24, 0x2, R5 ;  /* 0x0000000218077824 */ /* 0x000fc600078e0205 */
[----:B------:R-:W-:Y:S01]  /*0140*/  IADD3.X R22, R2, UR5, R21, P0, P1 ;  /* 0x0000000502167c10 */ /* 0x000fe200087e2415 */
[C---:B------:R-:W-:Y:S01]  /*0150*/  IMAD R9, R24.reuse, 0x2, R7 ;  /* 0x0000000218097824 */ /* 0x040fe200078e0207 */
[-C--:B------:R-:W-:Y:S02]  /*0160*/  LEA R2, P0, R5, R20.reuse, 0x1 ;  /* 0x0000001405027211 */ /* 0x080fe400078008ff */
[----:B------:R-:W-:Y:S02]  /*0170*/  LEA R6, P1, R7, R20, 0x1 ;  /* 0x0000001407067211 */ /* 0x000fe400078208ff */
[----:B------:R-:W-:Y:S01]  /*0180*/  LEA.HI.X.SX32 R3, R5, R22, 0x1, P0 ;  /* 0x0000001605037211 */ /* 0x000fe200000f0eff */
[C---:B------:R-:W-:Y:S01]  /*0190*/  IMAD R5, R24.reuse, 0x2, R9 ;  /* 0x0000000218057824 */ /* 0x040fe200078e0209 */
[----:B------:R-:W-:Y:S02]  /*01a0*/  LEA R8, P0, R9, R20, 0x1 ;  /* 0x0000001409087211 */ /* 0x000fe400078008ff */
[-C--:B------:R-:W-:Y:S01]  /*01b0*/  LEA.HI.X.SX32 R7, R7, R22.reuse, 0x1, P1 ;  /* 0x0000001607077211 */ /* 0x080fe200008f0eff */
[----:B------:R-:W-:Y:S01]  /*01c0*/  IMAD R10, R24, 0x2, R5 ;  /* 0x00000002180a7824 */ /* 0x000fe200078e0205 */
[----:B------:R0:W2:Y:S01]  /*01d0*/  LDG.E.U16 R18, desc[UR20][R2.64] ;  /* 0x0000001402127981 */ /* 0x0000a2000c1e1500 */
[----:B------:R-:W-:-:S02]  /*01e0*/  LEA.HI.X.SX32 R9, R9, R22, 0x1, P0 ;  /* 0x0000001609097211 */ /* 0x000fc400000f0eff */
[----:B------:R-:W-:Y:S01]  /*01f0*/  IMAD R11, R24, 0x2, R10 ;  /* 0x00000002180b7824 */ /* 0x000fe200078e020a */
[-C--:B------:R-:W-:Y:S01]  /*0200*/  LEA R12, P0, R10, R20.reuse, 0x1 ;  /* 0x000000140a0c7211 */ /* 0x080fe200078008ff */
[----:B------:R1:W3:Y:S02]  /*0210*/  LDG.E.U16 R6, desc[UR20][R6.64] ;  /* 0x0000001406067981 */ /* 0x0002e4000c1e1500 */
[----:B------:R-:W-:Y:S01]  /*0220*/  IMAD R17, R24, 0x2, R11 ;  /* 0x0000000218117824 */ /* 0x000fe200078e020b */
[----:B------:R-:W-:Y:S01]  /*0230*/  LEA R14, P1, R11, R20, 0x1 ;  /* 0x000000140b0e7211 */ /* 0x000fe200078208ff */
[----:B------:R-:W4:Y:S01]  /*0240*/  LDG.E.U16 R8, desc[UR20][R8.64] ;  /* 0x0000001408087981 */ /* 0x000f22000c1e1500 */
[----:B------:R-:W-:Y:S01]  /*0250*/  LEA.HI.X.SX32 R13, R10, R22, 0x1, P0 ;  /* 0x000000160a0d7211 */ /* 0x000fe200000f0eff */
[----:B0-----:R-:W-:Y:S01]  /*0260*/  IMAD R3, R24, 0x2, R17 ;  /* 0x0000000218037824 */ /* 0x001fe200078e0211 */
[----:B------:R-:W-:Y:S02]  /*0270*/  LEA R16, P2, R17, R20, 0x1 ;  /* 0x0000001411107211 */ /* 0x000fe400078408ff */
[----:B------:R-:W-:Y:S01]  /*0280*/  LEA.HI.X.SX32 R15, R11, R22, 0x1, P1 ;  /* 0x000000160b0f7211 */ /* 0x000fe200008f0eff */
[----:B------:R0:W5:Y:S01]  /*0290*/  LDG.E.U16 R12, desc[UR20][R12.64] ;  /* 0x000000140c0c7981 */ /* 0x000162000c1e1500 */
[----:B------:R-:W-:-:S02]  /*02a0*/  LEA R10, P0, R5, R20, 0x1 ;  /* 0x00000014050a7211 */ /* 0x000fc400078008ff */
[----:B------:R-:W-:Y:S01]  /*02b0*/  LEA R2, P1, R3, R20, 0x1 ;  /* 0x0000001403027211 */ /* 0x000fe200078208ff */
[----:B------:R-:W4:Y:S01]  /*02c0*/  LDG.E.U16 R14, desc[UR20][R14.64] ;  /* 0x000000140e0e7981 */ /* 0x000f22000c1e1500 */
[-C--:B------:R-:W-:Y:S02]  /*02d0*/  LEA.HI.X.SX32 R17, R17, R22.reuse, 0x1, P2 ;  /* 0x0000001611117211 */ /* 0x080fe400010f0eff */
[-C--:B------:R-:W-:Y:S02]  /*02e0*/  LEA.HI.X.SX32 R11, R5, R22.reuse, 0x1, P0 ;  /* 0x00000016050b7211 */ /* 0x080fe400000f0eff */
[----:B------:R-:W-:Y:S02]  /*02f0*/  LEA.HI.X.SX32 R3, R3, R22, 0x1, P1 ;  /* 0x0000001603037211 */ /* 0x000fe400008f0eff */
[----:B------:R-:W4:Y:S04]  /*0300*/  LDG.E.U16 R17, desc[UR20][R16.64] ;  /* 0x0000001410117981 */ /* 0x000f28000c1e1500 */
[----:B------:R0:W4:Y:S04]  /*0310*/  LDG.E.U16 R10, desc[UR20][R10.64] ;  /* 0x000000140a0a7981 */ /* 0x000128000c1e1500 */
[----:B------:R0:W4:Y:S01]  /*0320*/  LDG.E.U16 R9, desc[UR20][R2.64] ;  /* 0x0000001402097981 */ /* 0x000122000c1e1500 */
[----:B------:R-:W0:Y:S08]  /*0330*/  S2UR UR6, SR_CTAID.X ;  /* 0x00000000000679c3 */ /* 0x000e300000002500 */
[----:B------:R-:W0:Y:S01]  /*0340*/  S2UR UR4, SR_CgaCtaId ;  /* 0x00000000000479c3 */ /* 0x000e220000008800 */
[C---:B-1----:R-:W-:Y:S01]  /*0350*/  IMAD.SHL.U32 R7, R0.reuse, 0x2, RZ ;  /* 0x0000000200077824 */ /* 0x042fe200078e00ff */
[----:B0-----:R-:W-:-:S02]  /*0360*/  LOP3.LUT R13, R0, 0xc0, RZ, 0xc0, !PT ;  /* 0x000000c0000d7812 */ /* 0x001fc400078ec0ff */
[----:B------:R-:W-:Y:S02]  /*0370*/  SHF.R.S32.HI R5, RZ, 0x8, R0 ;  /* 0x00000008ff057819 */ /* 0x000fe40000011400 */
[----:B------:R-:W-:Y:S01]  /*0380*/  LOP3.LUT R20, R7, 0x7e, RZ, 0xc0, !PT ;  /* 0x0000007e07147812 */ /* 0x000fe200078ec0ff */
[----:B------:R-:W-:-:S04]  /*0390*/  USHF.L.U32 UR6, UR6, 0x8, URZ ;  /* 0x0000000806067899 */ /* 0x000fc8000800063f */
[----:B------:R-:W-:Y:S01]  /*03a0*/  UIADD3 UR24, UR6, 0x100, URZ ;  /* 0x0000010006187890 */ /* 0x000fe2000fffe03f */
[----:B------:R-:W-:-:S03]  /*03b0*/  IMAD R20, R13, 0x20, R20 ;  /* 0x000000200d147824 */ /* 0x000fc600078e0214 */
[----:B------:R-:W-:Y:S01]  /*03c0*/  UISETP.GE.AND UP0, UPT, UR24, 0x1, UPT ;  /* 0x000000011800788c */ /* 0x000fe2000bf06270 */
[----:B------:R-:W-:Y:S01]  /*03d0*/  SGXT R5, R5, 0x1 ;  /* 0x000000010505781a */ /* 0x000fe20000000200 */
[----:B------:R-:W-:Y:S02]  /*03e0*/  UMOV UR15, 0x400 ;  /* 0x00000400000f7882 */ /* 0x000fe40000000000 */
[----:B------:R-:W-:Y:S01]  /*03f0*/  ULEA UR15, UR4, UR15, 0x18 ;  /* 0x0000000f040f7291 */ /* 0x000fe2000f8ec03f */
[----:B------:R-:W-:Y:S02]  /*0400*/  LOP3.LUT R5, R20, 0x90, R5, 0x78, !PT ;  /* 0x0000009014057812 */ /* 0x000fe400078e7805 */
[----:B------:R-:W-:Y:S02]  /*0410*/  PLOP3.LUT P0, PT, PT, PT, UP0, 0x80, 0x0 ;  /* 0x000000000000781c */ /* 0x000fe40003f0f008 */
[C---:B------:R-:W-:Y:S02]  /*0420*/  LOP3.LUT R11, R5.reuse, 0x20, RZ, 0x3c, !PT ;  /* 0x00000020050b7812 */ /* 0x040fe400078e3cff */
[----:B------:R-:W-:-:S02]  /*0430*/  LOP3.LUT R19, R5, 0x40, RZ, 0x3c, !PT ;  /* 0x0000004005137812 */ /* 0x000fc400078e3cff */
[----:B------:R-:W-:Y:S01]  /*0440*/  LOP3.LUT R20, R5, 0x60, RZ, 0x3c, !PT ;  /* 0x0000006005147812 */ /* 0x000fe200078e3cff */
[----:B------:R-:W-:Y:S01]  /*0450*/  IMAD.MOV.U32 R3, RZ, RZ, -0x800000 ;  /* 0xff800000ff037424 */ /* 0x000fe200078e00ff */
[----:B------:R-:W-:Y:S01]  /*0460*/  CS2R R40, SRZ ;  /* 0x0000000000287805 */ /* 0x000fe2000001ff00 */
[----:B------:R-:W-:Y:S01]  /*0470*/  IMAD.MOV.U32 R16, RZ, RZ, 0x3f800000 ;  /* 0x3f800000ff107424 */ /* 0x000fe200078e00ff */
[----:B------:R-:W-:Y:S01]  /*0480*/  CS2R R42, SRZ ;  /* 0x00000000002a7805 */ /* 0x000fe2000001ff00 */
[----:B------:R-:W-:Y:S01]  /*0490*/  IMAD.MOV.U32 R15, RZ, RZ, 0x3f800000 ;  /* 0x3f800000ff0f7424 */ /* 0x000fe200078e00ff */
[----:B------:R-:W-:Y:S01]  /*04a0*/  CS2R R44, SRZ ;  /* 0x00000000002c7805 */ /* 0x000fe2000001ff00 */
[----:B------:R-:W-:Y:S01]  /*04b0*/  IMAD.MOV.U32 R2, RZ, RZ, -0x800000 ;  /* 0xff800000ff027424 */ /* 0x000fe200078e00ff */
[----:B------:R-:W-:Y:S01]  /*04c0*/  CS2R R46, SRZ ;  /* 0x00000000002e7805 */ /* 0x000fe2000001ff00 */
[----:B--2---:R-:W-:Y:S04]  /*04d0*/  STS.U16 [R5+UR15], R18 ;  /* 0x0000001205007988 */ /* 0x004fe8000800040f */
[----:B-----5:R0:W-:Y:S04]  /*04e0*/  STS.U16 [R5+UR15+0x400], R12 ;  /* 0x0004000c05007988 */ /* 0x0201e8000800040f */
[----:B---3--:R1:W-:Y:S04]  /*04f0*/  STS.U16 [R11+UR15+0x100], R6 ;  /* 0x000100060b007988 */ /* 0x0083e8000800040f */
[----:B----4-:R1:W-:Y:S04]  /*0500*/  STS.U16 [R11+UR15+0x500], R14 ;  /* 0x0005000e0b007988 */ /* 0x0103e8000800040f */
[----:B------:R1:W-:Y:S04]  /*0510*/  STS.U16 [R19+UR15+0x200], R8 ;  /* 0x0002000813007988 */ /* 0x0003e8000800040f */
[----:B------:R1:W-:Y:S01]  /*0520*/  STS.U16 [R19+UR15+0x600], R17 ;  /* 0x0006001113007988 */ /* 0x0003e2000800040f */
[----:B0-----:R-:W-:-:S03]  /*0530*/  LOP3.LUT R5, R0, 0x1ff, RZ, 0xc0, !PT ;  /* 0x000001ff00057812 */ /* 0x001fc600078ec0ff */
[----:B------:R1:W-:Y:S04]  /*0540*/  STS.U16 [R20+UR15+0x300], R10 ;  /* 0x0003000a14007988 */ /* 0x0003e8000800040f */
[----:B------:R1:W-:Y:S01]  /*0550*/  STS.U16 [R20+UR15+0x700], R9 ;  /* 0x0007000914007988 */ /* 0x0003e2000800040f */
[----:B------:R-:W-:Y:S05]  /*0560*/  @!P0 BRA `(.L_x_0) ;  /* 0x0000001400508947 */ /* 0x000fea0003800000 */
[----:B------:R-:W-:Y:S01]  /*0570*/  ULDC.64 UR12, c[0x0][0x260] ;  /* 0x00009800000c7ab9 */ /* 0x000fe20000000a00 */
[----:B------:R-:W-:Y:S01]  /*0580*/  IMAD.SHL.U32 R5, R5, 0x2, RZ ;  /* 0x0000000205057824 */ /* 0x000fe200078e00ff */
[----:B------:R-:W-:Y:S01]  /*0590*/  SHF.R.U32.HI R12, RZ, 0x2, R13 ;  /* 0x00000002ff0c7819 */ /* 0x000fe2000001160d */
[----:B------:R-:W-:Y:S01]  /*05a0*/  UIMAD UR12, UR14, UR12, URZ ;  /* 0x0000000c0e0c72a4 */ /* 0x000fe2000f8e023f */
[C---:B------:R-:W-:Y:S01]  /*05b0*/  LOP3.LUT R3, R0.reuse, 0x1f, RZ, 0xc0, !PT ;  /* 0x0000001f00037812 */ /* 0x040fe200078ec0ff */
[----:B------:R-:W-:Y:S01]  /*05c0*/  ULDC.64 UR10, c[0x0][0x250] ;  /* 0x00009400000a7ab9 */ /* 0x000fe20000000a00 */
[----:B------:R-:W-:Y:S01]  /*05d0*/  LOP3.LUT R12, R5, R12, RZ, 0x3c, !PT ;  /* 0x0000000c050c7212 */ /* 0x000fe200078e3cff */
[----:B------:R-:W-:Y:S01]  /*05e0*/  UIMAD UR10, UR14, UR10, URZ ;  /* 0x0000000a0e0a72a4 */ /* 0x000fe2000f8e023f */
[----:B------:R-:W-:Y:S01]  /*05f0*/  LOP3.LUT R2, R0, 0xf, RZ, 0xc0, !PT ;  /* 0x0000000f00027812 */ /* 0x000fe200078ec0ff */
[----:B------:R-:W-:Y:S01]  /*0600*/  USHF.L.U32 UR8, UR12, 0x1, URZ ;  /* 0x000000010c087899 */ /* 0x000fe2000800063f */
[--C-:B------:R-:W-:Y:S01]  /*0610*/  SHF.R.U32.HI R5, RZ, 0x5, R0.reuse ;  /* 0x00000005ff057819 */ /* 0x100fe20000011600 */
[----:B-1----:R-:W-:Y:S01]  /*0620*/  IMAD R6, R3, UR13, RZ ;  /* 0x0000000d03067c24 */ /* 0x002fe2000f8e02ff */
[----:B------:R-:W-:Y:S01]  /*0630*/  ULDC UR4, c[0x0][0x258] ;  /* 0x0000960000047ab9 */ /* 0x000fe20000000800 */
[----:B------:R-:W-:Y:S01]  /*0640*/  USHF.L.U32 UR7, UR10, 0x1, URZ ;  /* 0x000000010a077899 */ /* 0x000fe2000800063f */
[----:B------:R-:W-:Y:S01]  /*0650*/  R2UR UR25, R5 ;  /* 0x00000000051972ca */ /* 0x000fe200000e0000 */
[----:B------:R-:W-:Y:S01]  /*0660*/  IMAD R2, R2, UR4, RZ ;  /* 0x0000000402027c24 */ /* 0x000fe2000f8e02ff */
[----:B------:R-:W-:Y:S01]  /*0670*/  ULDC.64 UR16, c[0x0][0x220] ;  /* 0x0000880000107ab9 */ /* 0x000fe20000000a00 */
[----:B------:R-:W-:Y:S01]  /*0680*/  IMAD.SHL.U32 R5, R6, 0x2, RZ ;  /* 0x0000000206057824 */ /* 0x000fe200078e00ff */
[----:B------:R-:W-:Y:S01]  /*0690*/  UIMAD.WIDE UR4, UR10, 0x2, URZ ;  /* 0x000000020a0478a5 */ /* 0x000fe2000f8e023f */
[----:B------:R-:W-:Y:S01]  /*06a0*/  IMAD.U32 R14, RZ, RZ, UR8 ;  /* 0x00000008ff0e7e24 */ /* 0x000fe2000f8e00ff */
[----:B------:R-:W-:Y:S01]  /*06b0*/  ULDC.64 UR8, c[0x0][0x218] ;  /* 0x0000860000087ab9 */ /* 0x000fe20000000a00 */
[C---:B------:R-:W-:Y:S01]  /*06c0*/  IMAD.SHL.U32 R3, R2.reuse, 0x2, RZ ;  /* 0x0000000202037824 */ /* 0x040fe200078e00ff */
[----:B------:R-:W-:Y:S01]  /*06d0*/  SHF.R.U32.HI R9, RZ, 0x5, R0 ;  /* 0x00000005ff097819 */ /* 0x000fe20000011600 */
[----:B------:R-:W-:Y:S01]  /*06e0*/  IMAD.U32 R8, RZ, RZ, UR7 ;  /* 0x00000007ff087e24 */ /* 0x000fe2000f8e00ff */
[----:B------:R-:W-:Y:S01]  /*06f0*/  IADD3 R14, P2, P3, R5, UR16, R14 ;  /* 0x00000010050e7c10 */ /* 0x000fe2000fb5e00e */
[----:B------:R-:W-:Y:S01]  /*0700*/  IMAD.HI R2, R2, 0x2, RZ ;  /* 0x0000000202027827 */ /* 0x000fe200078e02ff */
[----:B------:R-:W-:Y:S01]  /*0710*/  SHF.R.U32.HI R5, RZ, 0x4, R0 ;  /* 0x00000004ff057819 */ /* 0x000fe20000011600 */
[----:B------:R-:W-:Y:S01]  /*0720*/  ULDC UR7, c[0x0][0x268] ;  /* 0x00009a0000077ab9 */ /* 0x000fe20000000800 */
[----:B------:R-:W-:Y:S01]  /*0730*/  IADD3 R8, P0, P1, R3, UR8, R8 ;  /* 0x0000000803087c10 */ /* 0x000fe2000f91e008 */
[----:B------:R-:W-:Y:S01]  /*0740*/  IMAD.U32 R3, RZ, RZ, UR5 ;  /* 0x00000005ff037e24 */ /* 0x000fe2000f8e00ff */
[----:B------:R-:W-:Y:S01]  /*0750*/  SGXT.U32 R5, R5, 0x5 ;  /* 0x000000050505781a */ /* 0x000fe20000000000 */
[----:B------:R-:W-:Y:S01]  /*0760*/  UIMAD.WIDE UR4, UR12, 0x2, URZ ;  /* 0x000000020c0478a5 */ /* 0x000fe2000f8e023f */
[----:B------:R-:W-:Y:S01]  /*0770*/  SHF.R.U32.HI R11, RZ, 0x2, R0 ;  /* 0x00000002ff0b7819 */ /* 0x000fe20000011600 */
[----:B------:R-:W-:Y:S01]  /*0780*/  IMAD.HI R6, R6, 0x2, RZ ;  /* 0x0000000206067827 */ /* 0x000fe200078e02ff */
[----:B------:R-:W-:-:S02]  /*0790*/  IADD3.X R10, R2, UR9, R3, P0, P1 ;  /* 0x00000009020a7c10 */ /* 0x000fc400087e2403 */
[----:B------:R-:W-:Y:S02]  /*07a0*/  CS2R R40, SRZ ;  /* 0x0000000000287805 */ /* 0x000fe4000001ff00 */
[----:B------:R-:W-:Y:S01]  /*07b0*/  LOP3.LUT R2, R0, 0x1e0, RZ, 0xc0, !PT ;  /* 0x000001e000027812 */ /* 0x000fe200078ec0ff */
[----:B------:R-:W-:Y:S01]  /*07c0*/  IMAD R5, R5, UR11, RZ ;  /* 0x0000000b05057c24 */ /* 0x000fe2000f8e02ff */
[----:B------:R-:W-:Y:S01]  /*07d0*/  SGXT.U32 R3, R9, 0x4 ;  /* 0x000000040903781a */ /* 0x000fe20000000000 */
[----:B------:R-:W-:Y:S01]  /*07e0*/  IMAD.U32 R9, RZ, RZ, UR5 ;  /* 0x00000005ff097e24 */ /* 0x000fe2000f8e00ff */
[----:B------:R-:W-:Y:S01]  /*07f0*/  SHF.R.U32.HI R2, RZ, 0x1, R2 ;  /* 0x00000001ff027819 */ /* 0x000fe20000011602 */
[----:B------:R-:W-:Y:S01]  /*0800*/  UIADD3 UR5, UR15, 0x2000, URZ ;  /* 0x000020000f057890 */ /* 0x000fe2000fffe03f */
[----:B------:R-:W-:Y:S01]  /*0810*/  SGXT.U32 R11, R11, 0x3 ;  /* 0x000000030b0b781a */ /* 0x000fe20000000000 */
[----:B------:R-:W-:Y:S01]  /*0820*/  IMAD R3, R3, UR7, RZ ;  /* 0x0000000703037c24 */ /* 0x000fe2000f8e02ff */
[----:B------:R-:W-:Y:S01]  /*0830*/  LEA R13, P0, R5, R8, 0x1 ;  /* 0x00000008050d7211 */ /* 0x000fe200078008ff */
[----:B------:R-:W-:Y:S01]  /*0840*/  USHF.R.U32.HI UR5, URZ, 0x4, UR5 ;  /* 0x000000043f057899 */ /* 0x000fe20008011605 */
[----:B------:R-:W-:Y:S01]  /*0850*/  SHF.R.S32.HI R8, RZ, 0x6, R0 ;  /* 0x00000006ff087819 */ /* 0x000fe20000011400 */
[----:B------:R-:W-:Y:S01]  /*0860*/  IMAD.MOV.U32 R16, RZ, RZ, 0x3f800000 ;  /* 0x3f800000ff107424 */ /* 0x000fe200078e00ff */
[----:B------:R-:W-:Y:S01]  /*0870*/  LOP3.LUT R11, R2, UR6, R11, 0xfe, !PT ;  /* 0x00000006020b7c12 */ /* 0x000fe2000f8efe0b */
[----:B------:R-:W-:Y:S01]  /*0880*/  USGXT.U32 UR8, UR5, 0xe ;  /* 0x0000000e0508789a */ /* 0x000fe20008000000 */
[----:B------:R-:W-:Y:S01]  /*0890*/  SGXT R2, R8, 0x1 ;  /* 0x000000010802781a */ /* 0x000fe20000000200 */
[----:B------:R-:W-:Y:S01]  /*08a0*/  IMAD.MOV.U32 R17, RZ, RZ, -0x800000 ;  /* 0xff800000ff117424 */ /* 0x000fe200078e00ff */
[----:B------:R-:W-:Y:S01]  /*08b0*/  IADD3.X R6, R6, UR17, R9, P2, P3 ;  /* 0x0000001106067c10 */ /* 0x000fe200097e6409 */
[----:B------:R-:W-:Y:S01]  /*08c0*/  IMAD.MOV.U32 R15, RZ, RZ, 0x3f800000 ;  /* 0x3f800000ff0f7424 */ /* 0x000fe200078e00ff */
[----:B------:R-:W-:-:S02]  /*08d0*/  LEA R14, P1, R3, R14, 0x1 ;  /* 0x0000000e030e7211 */ /* 0x000fc400078208ff */
[----:B------:R-:W-:Y:S02]  /*08e0*/  CS2R R42, SRZ ;  /* 0x00000000002a7805 */ /* 0x000fe4000001ff00 */
[----:B------:R-:W-:Y:S02]  /*08f0*/  LOP3.LUT R2, R2, 0x90, RZ, 0xc0, !PT ;  /* 0x0000009002027812 */ /* 0x000fe400078ec0ff */
[----:B------:R-:W-:Y:S02]  /*0900*/  CS2R R44, SRZ ;  /* 0x00000000002c7805 */ /* 0x000fe4000001ff00 */
[----:B------:R-:W-:Y:S01]  /*0910*/  LEA.HI.X.SX32 R10, R5, R10, 0x1, P0 ;  /* 0x0000000a050a7211 */ /* 0x000fe200000f0eff */
[----:B------:R-:W-:Y:S01]  /*0920*/  IMAD.MOV.U32 R5, RZ, RZ, -0x800000 ;  /* 0xff800000ff057424 */ /* 0x000fe200078e00ff */
[----:B------:R-:W-:Y:S02]  /*0930*/  LEA.HI.X.SX32 R9, R3, R6, 0x1, P1 ;  /* 0x0000000603097211 */ /* 0x000fe400008f0eff */
[----:B------:R-:W-:-:S02]  /*0940*/  CS2R R46, SRZ ;  /* 0x00000000002e7805 */ /* 0x000fc4000001ff00 */
[----:B------:R-:W-:Y:S01]  /*0950*/  LOP3.LUT R8, R2, 0x37e, R7, 0x78, !PT ;  /* 0x0000037e02087812 */ /* 0x000fe200078e7807 */
[----:B------:R-:W-:Y:S01]  /*0960*/  UMOV UR16, 0xfffffffe ;  /* 0xfffffffe00107882 */ /* 0x000fe20000000000 */
[----:B------:R-:W-:Y:S01]  /*0970*/  LOP3.LUT R7, R7, 0x6, RZ, 0xc0, !PT ;  /* 0x0000000607077812 */ /* 0x000fe200078ec0ff */
[----:B------:R-:W-:Y:S01]  /*0980*/  UMOV UR17, 0x7fffffdf ;  /* 0x7fffffdf00117882 */ /* 0x000fe20000000000 */
[----:B------:R-:W-:Y:S01]  /*0990*/  LOP3.LUT R6, R11, 0x8, RZ, 0xfc, !PT ;  /* 0x000000080b067812 */ /* 0x000fe200078efcff */
[----:B------:R-:W-:Y:S01]  /*09a0*/  UMOV UR9, URZ ;  /* 0x0000003f00097c82 */ /* 0x000fe20008000000 */
[----:B------:R-:W-:Y:S01]  /*09b0*/  UMOV UR6, URZ ;  /* 0x0000003f00067c82 */ /* 0x000fe20008000000 */
[----:B------:R-:W-:Y:S01]  /*09c0*/  UMOV UR7, URZ ;  /* 0x0000003f00077c82 */ /* 0x000fe20008000000 */
[----:B------:R-:W-:Y:S01]  /*09d0*/  UMOV UR4, URZ ;  /* 0x0000003f00047c82 */ /* 0x000fe20008000000 */
[----:B------:R-:W-:Y:S01]  /*09e0*/  UIADD3.64 UR22, UR8, -UR16, URZ ;  /* 0x8000001008167297 */ /* 0x000fe2000fffe03f */
[----:B------:R-:W-:Y:S01]  /*09f0*/  UMOV UR5, URZ ;  /* 0x0000003f00057c82 */ /* 0x000fe20008000000 */
[----:B------:R-:W-:-:S10]  /*0a00*/  ULDC UR12, c[0x0][0x238] ;  /* 0x00008e00000c7ab9 */ /* 0x000fd40000000800 */
.L_x_1:
[----:B------:R-:W-:Y:S02]  /*0a10*/  IMAD.U32 R18, RZ, RZ, UR4 ;  /* 0x00000004ff127e24 */ /* 0x000fe4000f8e00ff */
[----:B------:R-:W-:-:S03]  /*0a20*/  IMAD.U32 R3, RZ, RZ, UR4 ;  /* 0x00000004ff037e24 */ /* 0x000fc6000f8e00ff */
[----:B------:R-:W-:-:S04]  /*0a30*/  LEA R18, P0, R18, R13, 0x1 ;  /* 0x0000000d12127211 */ /* 0x000fc800078008ff */
[----:B------:R-:W-:-:S06]  /*0a40*/  LEA.HI.X.SX32 R19, R3, R10, 0x1, P0 ;  /* 0x0000000a03137211 */ /* 0x000fcc00000f0eff */
[----:B------:R0:W2:Y:S01]  /*0a50*/  LDG.E.U16 R19, desc[UR20][R18.64] ;  /* 0x0000001412137981 */ /* 0x0000a2000c1e1500 */
[----:B------:R-:W-:Y:S01]  /*0a60*/  IADD3 R22, P2, R7, UR6, RZ ;  /* 0x0000000607167c10 */ /* 0x000fe2000ff5e0ff */
[----:B------:R-:W-:Y:S01]  /*0a70*/  IMAD.U32 R3, RZ, RZ, UR5 ;  /* 0x00000005ff037e24 */ /* 0x000fe2000f8e00ff */
[----:B------:R-:W-:Y:S01]  /*0a80*/  LOP3.LUT R48, R48, 0xffffffdf, RZ, 0xc0, !PT ;  /* 0xffffffdf30307812 */ /* 0x000fe200078ec0ff */
[----:B------:R-:W-:Y:S01]  /*0a90*/  BAR.SYNC.DEFER_BLOCKING 0x0 ;  /* 0x0000000000007b1d */ /* 0x000fe20000010000 */
[C---:B------:R-:W-:Y:S01]  /*0aa0*/  IADD3 R2, P4, R22.reuse, 0x8, RZ ;  /* 0x0000000816027810 */ /* 0x040fe20007f9e0ff */
[----:B------:R-:W-:Y:S01]  /*0ab0*/  IMAD.U32 R20, RZ, RZ, UR5 ;  /* 0x00000005ff147e24 */ /* 0x000fe2000f8e00ff */
[-C--:B------:R-:W-:Y:S01]  /*0ac0*/  ISETP.GT.U32.AND P0, PT, R22, R11.reuse, PT ;  /* 0x0000000b1600720c */ /* 0x080fe20003f04070 */
[----:B------:R-:W-:Y:S01]  /*0ad0*/  IMAD.X R26, RZ, RZ, UR7, P2 ;  /* 0x00000007ff1a7e24 */ /* 0x000fe200090e06ff */
[----:B------:R-:W-:Y:S01]  /*0ae0*/  ISETP.GT.U32.AND P5, PT, R2, R11, PT ;  /* 0x0000000b0200720c */ /* 0x000fe20003fa4070 */
[----:B------:R-:W-:Y:S01]  /*0af0*/  USHF.L.U32 UR10, UR25, 0x5, URZ ;  /* 0x00000005190a7899 */ /* 0x000fe2000800063f */
[----:B------:R-:W-:Y:S01]  /*0b00*/  LEA R2, P3, R3, R14, 0x1 ;  /* 0x0000000e03027211 */ /* 0x000fe200078608ff */
[----:B------:R-:W-:Y:S01]  /*0b10*/  IMAD.X R30, RZ, RZ, R26, P4 ;  /* 0x000000ffff1e7224 */ /* 0x000fe200020e061a */
[----:B------:R-:W-:Y:S01]  /*0b20*/  ISETP.GT.U32.AND.EX P0, PT, R26, RZ, PT, P0 ;  /* 0x000000ff1a00720c */ /* 0x000fe20003f04100 */
[----:B------:R-:W-:Y:S01]  /*0b30*/  ULOP3.LUT UR10, UR10, 0x180, URZ, 0xc0, !UPT ;  /* 0x000001800a0a7892 */ /* 0x000fe2000f8ec03f */
[----:B------:R-:W-:Y:S01]  /*0b40*/  LEA.HI.X.SX32 R3, R20, R9, 0x1, P3 ;  /* 0x0000000914037211 */ /* 0x000fe200018f0eff */
[----:B------:R-:W-:Y:S01]  /*0b50*/  UMOV UR18, UR8 ;  /* 0x0000000800127c82 */ /* 0x000fe20008000000 */
[----:B------:R-:W-:Y:S01]  /*0b60*/  ISETP.GT.U32.AND P6, PT, R22, R6, PT ;  /* 0x000000061600720c */ /* 0x000fe20003fc4070 */
[----:B------:R-:W-:Y:S01]  /*0b70*/  ULEA.HI UR10, UR15, UR10, URZ, 0x1c ;  /* 0x0000000a0f0a7291 */ /* 0x000fe2000f8fe03f */
[----:B------:R-:W-:Y:S01]  /*0b80*/  P2R R23, PR, RZ, 0x1 ;  /* 0x00000001ff177803 */ /* 0x000fe20000000000 */
[----:B------:R-:W-:Y:S01]  /*0b90*/  UMOV UR19, 0xc0000010 ;  /* 0xc000001000137882 */ /* 0x000fe20000000000 */
[----:B------:R-:W-:Y:S01]  /*0ba0*/  ISETP.GT.U32.AND.EX P0, PT, R26, RZ, PT, P6 ;  /* 0x000000ff1a00720c */ /* 0x000fe20003f04160 */
[----:B------:R-:W-:Y:S01]  /*0bb0*/  ULOP3.LUT UR16, UR10, 0x3fff, URZ, 0xc0, !UPT ;  /* 0x00003fff0a107892 */ /* 0x000fe2000f8ec03f */
[C---:B------:R-:W-:Y:S01]  /*0bc0*/  IADD3 R21, P4, R22.reuse, 0x11, RZ ;  /* 0x0000001116157810 */ /* 0x040fe20007f9e0ff */
[----:B------:R-:W-:Y:S01]  /*0bd0*/  UMOV UR17, 0x40000040 ;  /* 0x4000004000117882 */ /* 0x000fe20000000000 */
[----:B------:R-:W-:-:S02]  /*0be0*/  IADD3 R25, P2, R22, 0x9, RZ ;  /* 0x0000000916197810 */ /* 0x000fc40007f5e0ff */
[C---:B------:R-:W-:Y:S01]  /*0bf0*/  IADD3 R24, P3, R22.reuse, 0x10, RZ ;  /* 0x0000001016187810 */ /* 0x040fe20007f7e0ff */
[--C-:B------:R-:W-:Y:S01]  /*0c00*/  IMAD.X R27, RZ, RZ, R26.reuse, P4 ;  /* 0x000000ffff1b7224 */ /* 0x100fe200020e061a */
[C---:B0-----:R-:W-:Y:S01]  /*0c10*/  IADD3 R18, P4, R22.reuse, 0x19, RZ ;  /* 0x0000001916127810 */ /* 0x041fe20007f9e0ff */
[--C-:B------:R-:W-:Y:S01]  /*0c20*/  IMAD.X R29, RZ, RZ, R26.reuse, P2 ;  /* 0x000000ffff1d7224 */ /* 0x100fe200010e061a */
[----:B------:R-:W-:Y:S01]  /*0c30*/  ISETP.GE.U32.AND P2, PT, R22, R6, PT ;  /* 0x000000061600720c */ /* 0x000fe20003f46070 */
[--C-:B------:R-:W-:Y:S01]  /*0c40*/  IMAD.X R28, RZ, RZ, R26.reuse, P3 ;  /* 0x000000ffff1c7224 */ /* 0x100fe200018e061a */
[----:B------:R-:W-:Y:S02]  /*0c50*/  ISETP.GT.U32.AND.EX P5, PT, R30, RZ, PT, P5 ;  /* 0x000000ff1e00720c */ /* 0x000fe40003fa4150 */
[C---:B------:R-:W-:Y:S02]  /*0c60*/  ISETP.GE.U32.AND P1, PT, R22.reuse, R11, PT ;  /* 0x0000000b1600720c */ /* 0x040fe40003f26070 */
[----:B------:R-:W-:Y:S01]  /*0c70*/  IADD3 R20, P3, R22, 0x18, RZ ;  /* 0x0000001816147810 */ /* 0x000fe20007f7e0ff */
[----:B------:R-:W-:Y:S01]  /*0c80*/  IMAD.X R22, RZ, RZ, R26, P4 ;  /* 0x000000ffff167224 */ /* 0x000fe200020e061a */
[----:B------:R-:W-:-:S02]  /*0c90*/  ISETP.GE.U32.AND.EX P2, PT, R26, RZ, PT, P2 ;  /* 0x000000ff1a00720c */ /* 0x000fc40003f46120 */
[----:B------:R-:W-:Y:S01]  /*0ca0*/  @P0 LOP3.LUT R48, R48, 0x20, RZ, 0xfc, !PT ;  /* 0x0000002030300812 */ /* 0x000fe200078efcff */
[----:B------:R-:W-:Y:S01]  /*0cb0*/  IMAD.X R49, RZ, RZ, R26, P3 ;  /* 0x000000ffff317224 */ /* 0x000fe200018e061a */
[----:B------:R-:W-:Y:S02]  /*0cc0*/  ISETP.GT.U32.AND P4, PT, R25, R11, PT ;  /* 0x0000000b1900720c */ /* 0x000fe40003f84070 */
[----:B------:R-:W-:Y:S02]  /*0cd0*/  P2R R50, PR, RZ, 0x4 ;  /* 0x00000004ff327803 */ /* 0x000fe40000000000 */
[C---:B------:R-:W-:Y:S02]  /*0ce0*/  LOP3.LUT P2, RZ, R48.reuse, 0x20, RZ, 0xc0, !PT ;  /* 0x0000002030ff7812 */ /* 0x040fe4000784c0ff */
[----:B------:R-:W-:Y:S02]  /*0cf0*/  ISETP.GT.U32.AND.EX P4, PT, R29, RZ, PT, P4 ;  /* 0x000000ff1d00720c */ /* 0x000fe40003f84140 */
[----:B------:R-:W-:-:S02]  /*0d00*/  LOP3.LUT R48, R48, 0xffffff7f, RZ, 0xc0, !PT ;  /* 0xffffff7f30307812 */ /* 0x000fc400078ec0ff */
[----:B------:R-:W-:Y:S02]  /*0d10*/  ISETP.GT.U32.AND P3, PT, R25, R6, PT ;  /* 0x000000061900720c */ /* 0x000fe40003f64070 */
[----:B------:R-:W-:Y:S02]  /*0d20*/  @P5 LOP3.LUT R48, R48, 0x80, RZ, 0xfc, !PT ;  /* 0x0000008030305812 */ /* 0x000fe400078efcff */
[----:B------:R-:W-:Y:S02]  /*0d30*/  ISETP.GT.U32.AND.EX P0, PT, R29, RZ, PT, P3 ;  /* 0x000000ff1d00720c */ /* 0x000fe40003f04130 */
[----:B------:R-:W-:Y:S02]  /*0d40*/  LOP3.LUT R48, R48, 0xffffffbf, RZ, 0xc0, !PT ;  /* 0xffffffbf30307812 */ /* 0x000fe400078ec0ff */
[----:B------:R-:W-:Y:S02]  /*0d50*/  ISETP.GT.U32.AND P3, PT, R24, R11, PT ;  /* 0x0000000b1800720c */ /* 0x000fe40003f64070 */
[----:B------:R-:W-:-:S02]  /*0d60*/  @P4 LOP3.LUT R48, R48, 0x40, RZ, 0xfc, !PT ;  /* 0x0000004030304812 */ /* 0x000fc400078efcff */
[----:B------:R-:W-:Y:S02]  /*0d70*/  ISETP.GT.U32.AND.EX P4, PT, R28, RZ, PT, P3 ;  /* 0x000000ff1c00720c */ /* 0x000fe40003f84130 */
[----:B------:R-:W-:Y:S02]  /*0d80*/  LOP3.LUT R48, R48, 0xffffffef, RZ, 0xc0, !PT ;  /* 0xffffffef30307812 */ /* 0x000fe400078ec0ff */
[----:B------:R-:W-:Y:S02]  /*0d90*/  ISETP.GT.U32.AND P3, PT, R24, R6, PT ;  /* 0x000000061800720c */ /* 0x000fe40003f64070 */
[----:B------:R-:W-:Y:S02]  /*0da0*/  @P0 LOP3.LUT R48, R48, 0x10, RZ, 0xfc, !PT ;  /* 0x0000001030300812 */ /* 0x000fe400078efcff */
        /* <DEDUP_REMOVED lines=8> */
[----:B------:R-:W-:Y:S02]  /*0e30*/  ISETP.GE.U32.AND.EX P1, PT, R26, RZ, PT, P1 ;  /* 0x000000ff1a00720c */ /* 0x000fe40003f26110 */
[----:B------:R-:W-:Y:S02]  /*0e40*/  ISETP.GT.U32.AND.EX P0, PT, R27, RZ, PT, P3 ;  /* 0x000000ff1b00720c */ /* 0x000fe40003f04130 */
[----:B------:R-:W-:Y:S02]  /*0e50*/  LOP3.LUT R48, R48, 0xfffffffb, RZ, 0xc0, !PT ;  /* 0xfffffffb30307812 */ /* 0x000fe400078ec0ff */
[----:B------:R-:W-:Y:S02]  /*0e60*/  ISETP.GT.U32.AND P3, PT, R20, R11, PT ;  /* 0x0000000b1400720c */ /* 0x000fe40003f64070 */
[----:B------:R-:W-:Y:S02]  /*0e70*/  @P4 LOP3.LUT R48, R48, 0x4, RZ, 0xfc, !PT ;  /* 0x0000000430304812 */ /* 0x000fe400078efcff */
[----:B------:R-:W-:-:S02]  /*0e80*/  ISETP.GT.U32.AND P4, PT, R20, R6, PT ;  /* 0x000000061400720c */ /* 0x000fc40003f84070 */
[C---:B------:R-:W-:Y:S02]  /*0e90*/  ISETP.GT.U32.AND P5, PT, R18.reuse, R11, PT ;  /* 0x0000000b1200720c */ /* 0x040fe40003fa4070 */
[----:B------:R-:W-:Y:S02]  /*0ea0*/  ISETP.GT.U32.AND P6, PT, R18, R6, PT ;  /* 0x000000061200720c */ /* 0x000fe40003fc4070 */
[----:B------:R-:W-:Y:S01]  /*0eb0*/  ISETP.GT.U32.AND.EX P4, PT, R49, RZ, PT, P4 ;  /* 0x000000ff3100720c */ /* 0x000fe20003f84140 */
[----:B--2---:R0:W-:Y:S01]  /*0ec0*/  STS.U16 [R8+UR15+0x2000], R19 ;  /* 0x0020001308007988 */ /* 0x0041e2000800040f */
[----:B------:R1:W-:Y:S06]  /*0ed0*/  MEMBAR.ALL.CTA ;  /* 0x0000000000007992 */ /* 0x0003ec0000008000 */
[----:B-1----:R-:W1:Y:S02]  /*0ee0*/  FENCE.VIEW.ASYNC.S ;  /* 0x00000000000073c6 */ /* 0x002e640000000000 */
[----:B-1----:R-:W-:Y:S06]  /*0ef0*/  BAR.SYNC.DEFER_BLOCKING 0x0 ;  /* 0x0000000000007b1d */ /* 0x002fec0000010000 */
[----:B------:R1:W2:Y:S01]  /*0f00*/  LDG.E.U16 R3, desc[UR20][R2.64] ;  /* 0x0000001402037981 */ /* 0x0002a2000c1e1500 */
[----:B------:R-:W-:-:S06]  /*0f10*/  WARPGROUP.ARRIVE ;  /* 0x00000000000079c5 */ /* 0x000fcc0000000000 */
[----:B------:R-:W-:Y:S01]  /*0f20*/  HGMMA.64x32x16.F32.BF16 R24, gdesc[UR16].tnspA, RZ, !UPT, gsb0 ;  /* 0x20600000101879f0 */ /* 0x000fe2000c0018ff */
[----:B------:R-:W-:Y:S02]  /*0f30*/  ISETP.GT.U32.AND.EX P6, PT, R22, RZ, PT, P6 ;  /* 0x000000ff1600720c */ /* 0x000fe40003fc4160 */
[----:B------:R-:W-:Y:S02]  /*0f40*/  WARPGROUP.DEPBAR.LE gsb0, 0x0 ;  /* 0x00008000000079c5 */ /* 0x000fe40000010000 */
[----:B------:R-:W-:Y:S01]  /*0f50*/  FMUL R21, R26, UR12 ;  /* 0x0000000c1a157c20 */ /* 0x000fe20008400000 */
[----:B------:R-:W-:Y:S01]  /*0f60*/  FMUL R20, R27, UR12 ;  /* 0x0000000c1b147c20 */ /* 0x000fe20008400000 */
[----:B------:R-:W-:Y:S01]  /*0f70*/  FMUL R27, R35, UR12 ;  /* 0x0000000c231b7c20 */ /* 0x000fe20008400000 */
[----:B0-----:R-:W-:Y:S01]  /*0f80*/  FMUL R19, R39, UR12 ;  /* 0x0000000c27137c20 */ /* 0x001fe20008400000 */
[----:B------:R-:W-:Y:S01]  /*0f90*/  FMUL R18, R25, UR12 ;  /* 0x0000000c19127c20 */ /* 0x000fe20008400000 */
[----:B------:R-:W-:Y:S01]  /*0fa0*/  FSEL R21, R21, -INF , !P2 ;  /* 0xff80000015157808 */ /* 0x000fe20005000000 */
[----:B------:R-:W-:Y:S01]  /*0fb0*/  FMUL R39, R30, UR12 ;  /* 0x0000000c1e277c20 */ /* 0x000fe20008400000 */
[----:B------:R-:W-:Y:S01]  /*0fc0*/  ISETP.NE.AND P2, PT, R50, RZ, PT ;  /* 0x000000ff3200720c */ /* 0x000fe20003f45270 */
[----:B------:R-:W-:Y:S01]  /*0fd0*/  FMUL R31, R31, UR12 ;  /* 0x0000000c1f1f7c20 */ /* 0x000fe20008400000 */
[----:B------:R-:W-:Y:S01]  /*0fe0*/  FSEL R27, R27, -INF , !P0 ;  /* 0xff8000001b1b7808 */ /* 0x000fe20004000000 */
[----:B------:R-:W-:Y:S01]  /*0ff0*/  FMUL R25, R34, UR12 ;  /* 0x0000000c22197c20 */ /* 0x000fe20008400000 */
[----:B------:R-:W-:Y:S01]  /*1000*/  FSEL R20, R20, -INF , !P2 ;  /* 0xff80000014147808 */ /* 0x000fe20005000000 */
[----:B------:R-:W-:Y:S01]  /*1010*/  BAR.SYNC.DEFER_BLOCKING 0x0 ;  /* 0x0000000000007b1d */ /* 0x000fe20000010000 */
[----:B------:R-:W-:Y:S01]  /*1020*/  ISETP.NE.AND P0, PT, R23, RZ, PT ;  /* 0x000000ff1700720c */ /* 0x000fe20003f05270 */
[----:B------:R-:W-:Y:S01]  /*1030*/  FMUL R23, R38, UR12 ;  /* 0x0000000c26177c20 */ /* 0x000fe20008400000 */
[----:B------:R-:W-:-:S02]  /*1040*/  LOP3.LUT P2, RZ, R48, 0x10, RZ, 0xc0, !PT ;  /* 0x0000001030ff7812 */ /* 0x000fc4000784c0ff */
[----:B------:R-:W-:Y:S02]  /*1050*/  FSEL R39, R39, -INF , !P0 ;  /* 0xff80000027277808 */ /* 0x000fe40004000000 */
[----:B------:R-:W-:Y:S02]  /*1060*/  FMNMX R26, R21, R20, !PT ;  /* 0x00000014151a7209 */ /* 0x000fe40007800000 */
[----:B------:R-:W-:Y:S02]  /*1070*/  FSEL R18, R18, -INF , !P1 ;  /* 0xff80000012127808 */ /* 0x000fe40004800000 */
[----:B------:R-:W-:Y:S02]  /*1080*/  LOP3.LUT P1, RZ, R48, 0x2, RZ, 0xc0, !PT ;  /* 0x0000000230ff7812 */ /* 0x000fe4000782c0ff */
[----:B------:R-:W-:Y:S02]  /*1090*/  FSEL R31, R31, -INF , !P2 ;  /* 0xff8000001f1f7808 */ /* 0x000fe40005000000 */
[----:B------:R-:W-:-:S02]  /*10a0*/  FMNMX R26, R39, R26, !PT ;  /* 0x0000001a271a7209 */ /* 0x000fc40007800000 */
[----:B------:R-:W-:Y:S02]  /*10b0*/  FSEL R25, R25, -INF , !P1 ;  /* 0xff80000019197808 */ /* 0x000fe40004800000 */
[----:B------:R-:W-:Y:S02]  /*10c0*/  FMNMX R26, R31, R26, !PT ;  /* 0x0000001a1f1a7209 */ /* 0x000fe40007800000 */
[----:B------:R-:W-:Y:S02]  /*10d0*/  FSEL R23, R23, -INF , !P4 ;  /* 0xff80000017177808 */ /* 0x000fe40006000000 */
[----:B------:R-:W-:Y:S02]  /*10e0*/  FMNMX R26, R25, R26, !PT ;  /* 0x0000001a191a7209 */ /* 0x000fe40007800000 */
[----:B------:R-:W-:Y:S02]  /*10f0*/  FSEL R19, R19, -INF , !P6 ;  /* 0xff80000013137808 */ /* 0x000fe40007000000 */
[----:B------:R-:W-:-:S02]  /*1100*/  FMNMX R26, R27, R26, !PT ;  /* 0x0000001a1b1a7209 */ /* 0x000fc40007800000 */
[----:B------:R-:W-:Y:S02]  /*1110*/  ISETP.GT.U32.AND.EX P5, PT, R22, RZ, PT, P5 ;  /* 0x000000ff1600720c */ /* 0x000fe40003fa4150 */
[----:B------:R-:W-:Y:S02]  /*1120*/  FMNMX R26, R23, R26, !PT ;  /* 0x0000001a171a7209 */ /* 0x000fe40007800000 */
[----:B------:R-:W-:Y:S02]  /*1130*/  ISETP.GT.U32.AND.EX P3, PT, R49, RZ, PT, P3 ;  /* 0x000000ff3100720c */ /* 0x000fe40003f64130 */
[----:B------:R-:W-:Y:S02]  /*1140*/  FMNMX R30, R19, R26, !PT ;  /* 0x0000001a131e7209 */ /* 0x000fe40007800000 */
[C---:B------:R-:W-:Y:S02]  /*1150*/  LOP3.LUT P4, RZ, R48.reuse, 0x40, RZ, 0xc0, !PT ;  /* 0x0000004030ff7812 */ /* 0x040fe4000788c0ff */
[----:B------:R-:W-:Y:S01]  /*1160*/  LOP3.LUT P2, RZ, R48, 0x8, RZ, 0xc0, !PT ;  /* 0x0000000830ff7812 */ /* 0x000fe2000784c0ff */
[----:B------:R-:W0:Y:S01]  /*1170*/  SHFL.BFLY PT, R35, R30, 0x2, 0x1f ;  /* 0x0c401f001e237f89 */ /* 0x000e2200000e0000 */
[----:B------:R-:W-:Y:S01]  /*1180*/  FMUL R22, R28, UR12 ;  /* 0x0000000c1c167c20 */ /* 0x000fe20008400000 */
[----:B------:R-:W-:Y:S01]  /*1190*/  LOP3.LUT P6, RZ, R48, 0x80, RZ, 0xc0, !PT ;  /* 0x0000008030ff7812 */ /* 0x000fe200078cc0ff */
[----:B------:R-:W-:Y:S01]  /*11a0*/  FMUL R26, R32, UR12 ;  /* 0x0000000c201a7c20 */ /* 0x000fe20008400000 */
[----:B------:R-:W-:-:S02]  /*11b0*/  LOP3.LUT P1, RZ, R48, 0x4, RZ, 0xc0, !PT ;  /* 0x0000000430ff7812 */ /* 0x000fc4000782c0ff */
[----:B------:R-:W-:Y:S01]  /*11c0*/  FSEL R22, R22, -INF , !P6 ;  /* 0xff80000016167808 */ /* 0x000fe20007000000 */
[----:B------:R-:W-:Y:S01]  /*11d0*/  FMUL R28, R33, UR12 ;  /* 0x0000000c211c7c20 */ /* 0x000fe20008400000 */
[----:B0-----:R-:W-:Y:S01]  /*11e0*/  FMNMX R34, R30, R35, !PT ;  /* 0x000000231e227209 */ /* 0x001fe20007800000 */
[----:B------:R-:W-:Y:S01]  /*11f0*/  FMUL R35, R24, UR12 ;  /* 0x0000000c18237c20 */ /* 0x000fe20008400000 */
[----:B------:R-:W-:-:S04]  /*1200*/  FMUL R24, R29, UR12 ;  /* 0x0000000c1d187c20 */ /* 0x000fc80008400000 */
[----:B------:R-:W-:Y:S01]  /*1210*/  FSEL R35, R35, -INF , !P0 ;  /* 0xff80000023237808 */ /* 0x000fe20004000000 */
[----:B------:R-:W1:Y:S03]  /*1220*/  SHFL.BFLY PT, R49, R34, 0x1, 0x1f ;  /* 0x0c201f0022317f89 */ /* 0x000e6600000e0000 */
[----:B------:R-:W-:Y:S02]  /*1230*/  FMNMX R29, R35, R18, !PT ;  /* 0x00000012231d7209 */ /* 0x000fe40007800000 */
[----:B------:R-:W-:Y:S02]  /*1240*/  FSEL R24, R24, -INF , !P4 ;  /* 0xff80000018187808 */ /* 0x000fe40006000000 */
[----:B------:R-:W-:Y:S02]  /*1250*/  FMNMX R29, R22, R29, !PT ;  /* 0x0000001d161d7209 */ /* 0x000fe40007800000 */
[----:B------:R-:W-:-:S02]  /*1260*/  FSEL R26, R26, -INF , !P2 ;  /* 0xff8000001a1a7808 */ /* 0x000fc40005000000 */
[----:B------:R-:W-:Y:S01]  /*1270*/  FMNMX R29, R24, R29, !PT ;  /* 0x0000001d181d7209 */ /* 0x000fe20007800000 */
[----:B------:R-:W-:Y:S01]  /*1280*/  FMUL R30, R36, UR12 ;  /* 0x0000000c241e7c20 */ /* 0x000fe20008400000 */
[----:B------:R-:W-:Y:S02]  /*1290*/  FSEL R28, R28, -INF , !P1 ;  /* 0xff8000001c1c7808 */ /* 0x000fe40004800000 */
[----:B------:R-:W-:Y:S01]  /*12a0*/  FMNMX R33, R26, R29, !PT ;  /* 0x0000001d1a217209 */ /* 0x000fe20007800000 */
[----:B------:R-:W-:Y:S01]  /*12b0*/  FMUL R29, R37, UR12 ;  /* 0x0000000c251d7c20 */ /* 0x000fe20008400000 */
[----:B------:R-:W-:Y:S02]  /*12c0*/  FSEL R30, R30, -INF , !P3 ;  /* 0xff8000001e1e7808 */ /* 0x000fe40005800000 */
[----:B------:R-:W-:Y:S02]  /*12d0*/  FMNMX R33, R28, R33, !PT ;  /* 0x000000211c217209 */ /* 0x000fe40007800000 */
[----:B------:R-:W-:-:S02]  /*12e0*/  FSEL R29, R29, -INF , !P5 ;  /* 0xff8000001d1d7808 */ /* 0x000fc40006800000 */
[----:B------:R-:W-:Y:S02]  /*12f0*/  FMNMX R32, R30, R33, !PT ;  /* 0x000000211e207209 */ /* 0x000fe40007800000 */
[----:B-1----:R-:W-:Y:S02]  /*1300*/  FMNMX R2, R34, R49, !PT ;  /* 0x0000003122027209 */ /* 0x002fe40007800000 */
[----:B------:R-:W-:-:S05]  /*1310*/  FMNMX R34, R29, R32, !PT ;  /* 0x000000201d227209 */ /* 0x000fca0007800000 */
[----:B------:R-:W0:Y:S01]  /*1320*/  SHFL.BFLY PT, R33, R34, 0x2, 0x1f ;  /* 0x0c401f0022217f89 */ /* 0x000e2200000e0000 */
[----:B------:R-:W-:-:S05]  /*1330*/  FMNMX R2, R2, R5, !PT ;  /* 0x0000000502027209 */ /* 0x000fca0007800000 */
[----:B------:R-:W-:Y:S01]  /*1340*/  FADD R32, R21, -R2 ;  /* 0x8000000215207221 */ /* 0x000fe20000000000 */
[----:B0-----:R-:W-:-:S05]  /*1350*/  FMNMX R21, R34, R33, !PT ;  /* 0x0000002122157209 */ /* 0x001fca0007800000 */
[----:B------:R-:W0:Y:S01]  /*1360*/  SHFL.BFLY PT, R38, R21, 0x1, 0x1f ;  /* 0x0c201f0015267f89 */ /* 0x000e2200000e0000 */
[--C-:B------:R-:W-:Y:S01]  /*1370*/  FADD R20, R20, -R2.reuse ;  /* 0x8000000214147221 */ /* 0x100fe20000000000 */
[----:B------:R-:W-:-:S03]  /*1380*/  FADD R25, R25, -R2 ;  /* 0x8000000219197221 */ /* 0x000fc60000000000 */
[----:B------:R-:W-:Y:S01]  /*1390*/  FMUL R33, R20, 1.4426950216293334961 ;  /* 0x3fb8aa3b14217820 */ /* 0x000fe20000400000 */
[----:B------:R-:W-:-:S04]  /*13a0*/  FADD R20, R31, -R2 ;  /* 0x800000021f147221 */ /* 0x000fc80000000000 */
[----:B------:R-:W-:Y:S01]  /*13b0*/  FMUL R36, R20, 1.4426950216293334961 ;  /* 0x3fb8aa3b14247820 */ /* 0x000fe20000400000 */
[----:B------:R-:W-:Y:S01]  /*13c0*/  FMUL R20, R25, 1.4426950216293334961 ;  /* 0x3fb8aa3b19147820 */ /* 0x000fe20000400000 */
[--C-:B------:R-:W-:Y:S01]  /*13d0*/  FADD R25, R23, -R2.reuse ;  /* 0x8000000217197221 */ /* 0x100fe20000000000 */
[----:B------:R-:W-:Y:S01]  /*13e0*/  FMUL R32, R32, 1.4426950216293334961 ;  /* 0x3fb8aa3b20207820 */ /* 0x000fe20000400000 */
[----:B------:R-:W-:Y:S01]  /*13f0*/  FADD R39, R39, -R2 ;  /* 0x8000000227277221 */ /* 0x000fe20000000000 */
[----:B0-----:R-:W-:-:S04]  /*1400*/  FMNMX R38, R21, R38, !PT ;  /* 0x0000002615267209 */ /* 0x001fc80007800000 */
[----:B------:R-:W-:Y:S01]  /*1410*/  FMNMX R21, R38, R17, !PT ;  /* 0x0000001126157209 */ /* 0x000fe20007800000 */
[----:B------:R-:W-:Y:S01]  /*1420*/  FMUL R38, R25, 1.4426950216293334961 ;  /* 0x3fb8aa3b19267820 */ /* 0x000fe20000400000 */
[----:B------:R-:W-:Y:S01]  /*1430*/  FADD R25, -R2, R5 ;  /* 0x0000000502197221 */ /* 0x000fe20000000100 */
[----:B------:R-:W-:Y:S01]  /*1440*/  FADD R27, R27, -R2 ;  /* 0x800000021b1b7221 */ /* 0x000fe20000000000 */
[----:B------:R-:W-:Y:S01]  /*1450*/  MUFU.EX2 R32, R32 ;  /* 0x0000002000207308 */ /* 0x000fe20000000800 */
[--C-:B------:R-:W-:Y:S01]  /*1460*/  FADD R35, R35, -R21.reuse ;  /* 0x8000001523237221 */ /* 0x100fe20000000000 */
[----:B------:R-:W-:Y:S01]  /*1470*/  FMUL R34, R25, 1.4426950216293334961 ;  /* 0x3fb8aa3b19227820 */ /* 0x000fe20000400000 */
[----:B------:R-:W-:Y:S01]  /*1480*/  FADD R25, R18, -R21 ;  /* 0x8000001512197221 */ /* 0x000fe20000000000 */
[----:B------:R-:W-:Y:S01]  /*1490*/  FMUL R39, R39, 1.4426950216293334961 ;  /* 0x3fb8aa3b27277820 */ /* 0x000fe20000400000 */
[----:B------:R-:W-:-:S03]  /*14a0*/  FMUL R37, R27, 1.4426950216293334961 ;  /* 0x3fb8aa3b1b257820 */ /* 0x000fc60000400000 */
[----:B------:R-:W0:Y:S01]  /*14b0*/  MUFU.EX2 R33, R33 ;  /* 0x0000002100217308 */ /* 0x000e220000000800 */
[----:B------:R-:W-:Y:S01]  /*14c0*/  FMUL R27, R35, 1.4426950216293334961 ;  /* 0x3fb8aa3b231b7820 */ /* 0x000fe20000400000 */
[----:B------:R-:W-:Y:S01]  /*14d0*/  FMUL R25, R25, 1.4426950216293334961 ;  /* 0x3fb8aa3b19197820 */ /* 0x000fe20000400000 */
[--C-:B------:R-:W-:Y:S01]  /*14e0*/  FADD R22, R22, -R21.reuse ;  /* 0x8000001516167221 */ /* 0x100fe20000000000 */
[----:B------:R-:W-:-:S04]  /*14f0*/  FADD R24, R24, -R21 ;  /* 0x8000001518187221 */ /* 0x000fc80000000000 */
[----:B------:R-:W1:Y:S01]  /*1500*/  MUFU.EX2 R31, R39 ;  /* 0x00000027001f7308 */ /* 0x000e620000000800 */
[----:B------:R-:W-:Y:S01]  /*1510*/  FMUL R22, R22, 1.4426950216293334961 ;  /* 0x3fb8aa3b16167820 */ /* 0x000fe20000400000 */
[----:B------:R-:W-:-:S06]  /*1520*/  FMUL R24, R24, 1.4426950216293334961 ;  /* 0x3fb8aa3b18187820 */ /* 0x000fcc0000400000 */
[----:B------:R3:W-:Y:S08]  /*1530*/  MUFU.EX2 R18, R27 ;  /* 0x0000001b00127308 */ /* 0x0007f00000000800 */
[----:B------:R0:W4:Y:S01]  /*1540*/  MUFU.EX2 R35, R25 ;  /* 0x0000001900237308 */ /* 0x0001220000000800 */
[----:B---3--:R-:W-:Y:S01]  /*1550*/  FADD R27, -R21, R17 ;  /* 0x00000011151b7221 */ /* 0x008fe20000000100 */
[--C-:B------:R-:W-:Y:S01]  /*1560*/  FADD R26, R26, -R21.reuse ;  /* 0x800000151a1a7221 */ /* 0x100fe20000000000 */
[--C-:B------:R-:W-:Y:S01]  /*1570*/  FADD R28, R28, -R21.reuse ;  /* 0x800000151c1c7221 */ /* 0x100fe20000000000 */
[----:B--2---:R4:W-:Y:S01]  /*1580*/  STS.U16 [R12+UR15+0x2000], R3 ;  /* 0x002000030c007988 */ /* 0x0049e2000800040f */
[----:B------:R2:W-:Y:S06]  /*1590*/  MEMBAR.ALL.CTA ;  /* 0x0000000000007992 */ /* 0x0005ec0000008000 */
[----:B--2---:R-:W2:Y:S01]  /*15a0*/  FENCE.VIEW.ASYNC.S ;  /* 0x00000000000073c6 */ /* 0x004ea20000000000 */
[----:B------:R-:W-:Y:S01]  /*15b0*/  MUFU.EX2 R23, R37 ;  /* 0x0000002500177308 */ /* 0x000fe20000000800 */
[----:B0-----:R-:W-:Y:S01]  /*15c0*/  F2FP.BF16.F32.PACK_AB R25, R33, R32 ;  /* 0x000000202119723e */ /* 0x001fe200000010ff */
[--C-:B------:R-:W-:Y:S01]  /*15d0*/  FADD R30, R30, -R21.reuse ;  /* 0x800000151e1e7221 */ /* 0x100fe20000000000 */
[----:B------:R-:W-:Y:S01]  /*15e0*/  FADD R29, R29, -R21 ;  /* 0x800000151d1d7221 */ /* 0x000fe20000000000 */
[----:B------:R-:W-:-:S04]  /*15f0*/  FADD R19, R19, -R2 ;  /* 0x8000000213137221 */ /* 0x000fc80000000000 */
[----:B------:R0:W-:Y:S01]  /*1600*/  MUFU.EX2 R37, R24 ;  /* 0x0000001800257308 */ /* 0x0001e20000000800 */
[----:B------:R-:W-:Y:S01]  /*1610*/  FMUL R26, R26, 1.4426950216293334961 ;  /* 0x3fb8aa3b1a1a7820 */ /* 0x000fe20000400000 */
[----:B------:R-:W-:Y:S01]  /*1620*/  FMUL R28, R28, 1.4426950216293334961 ;  /* 0x3fb8aa3b1c1c7820 */ /* 0x000fe20000400000 */
[----:B------:R-:W-:-:S05]  /*1630*/  FMUL R30, R30, 1.4426950216293334961 ;  /* 0x3fb8aa3b1e1e7820 */ /* 0x000fca0000400000 */
[----:B------:R-:W3:Y:S01]  /*1640*/  MUFU.EX2 R22, R22 ;  /* 0x0000001600167308 */ /* 0x000ee20000000800 */
[----:B0-----:R-:W-:Y:S01]  /*1650*/  FADD R24, R32, R33 ;  /* 0x0000002120187221 */ /* 0x001fe20000000000 */
[----:B------:R-:W-:Y:S01]  /*1660*/  FMUL R33, R27, 1.4426950216293334961 ;  /* 0x3fb8aa3b1b217820 */ /* 0x000fe20000400000 */
[----:B------:R-:W-:Y:S01]  /*1670*/  FMUL R29, R29, 1.4426950216293334961 ;  /* 0x3fb8aa3b1d1d7820 */ /* 0x000fe20000400000 */
[----:B------:R-:W-:Y:S01]  /*1680*/  FMUL R19, R19, 1.4426950216293334961 ;  /* 0x3fb8aa3b13137820 */ /* 0x000fe20000400000 */
[----:B-1----:R-:W-:Y:S01]  /*1690*/  FADD R27, R31, R24 ;  /* 0x000000181f1b7221 */ /* 0x002fe20000000000 */
[----:B----4-:R-:W-:Y:S01]  /*16a0*/  FADD R3, R18, R35 ;  /* 0x0000002312037221 */ /* 0x010fe20000000000 */
[----:B------:R-:W-:Y:S01]  /*16b0*/  F2FP.BF16.F32.PACK_AB R24, R35, R18 ;  /* 0x000000122318723e */ /* 0x000fe200000010ff */
[----:B------:R-:W0:Y:S08]  /*16c0*/  MUFU.EX2 R36, R36 ;  /* 0x0000002400247308 */ /* 0x000e300000000800 */
[----:B------:R-:W1:Y:S08]  /*16d0*/  MUFU.EX2 R34, R34 ;  /* 0x0000002200227308 */ /* 0x000e700000000800 */
[----:B------:R-:W4:Y:S08]  /*16e0*/  MUFU.EX2 R33, R33 ;  /* 0x0000002100217308 */ /* 0x000f300000000800 */
[----:B------:R-:W-:Y:S08]  /*16f0*/  MUFU.EX2 R5, R38 ;  /* 0x0000002600057308 */ /* 0x000ff00000000800 */
[----:B------:R3:W5:Y:S08]  /*1700*/  MUFU.EX2 R39, R26 ;  /* 0x0000001a00277308 */ /* 0x0007700000000800 */
[----:B------:R-:W-:Y:S08]  /*1710*/  MUFU.EX2 R20, R20 ;  /* 0x0000001400147308 */ /* 0x000ff00000000800 */
[----:B------:R2:W5:Y:S08]  /*1720*/  MUFU.EX2 R38, R28 ;  /* 0x0000001c00267308 */ /* 0x0005700000000800 */
[----:B------:R-:W-:Y:S08]  /*1730*/  MUFU.EX2 R17, R30 ;  /* 0x0000001e00117308 */ /* 0x000ff00000000800 */
[----:B------:R5:W5:Y:S08]  /*1740*/  MUFU.EX2 R32, R29 ;  /* 0x0000001d00207308 */ /* 0x000b700000000800 */
[----:B------:R-:W5:Y:S01]  /*1750*/  MUFU.EX2 R18, R19 ;  /* 0x0000001300127308 */ /* 0x000f620000000800 */
[----:B---3--:R-:W-:Y:S01]  /*1760*/  FADD R26, R22, R3 ;  /* 0x00000003161a7221 */ /* 0x008fe20000000000 */
[----:B0-----:R-:W-:-:S03]  /*1770*/  FADD R49, R36, R27 ;  /* 0x0000001b24317221 */ /* 0x001fc60000000000 */
[----:B--2---:R-:W-:Y:S01]  /*1780*/  FADD R28, R37, R26 ;  /* 0x0000001a251c7221 */ /* 0x004fe20000000000 */
[-C--:B-1----:R-:W-:Y:S01]  /*1790*/  FMUL R42, R42, R34.reuse ;  /* 0x000000222a2a7220 */ /* 0x082fe20000400000 */
[-C--:B------:R-:W-:Y:S01]  /*17a0*/  FMUL R43, R43, R34.reuse ;  /* 0x000000222b2b7220 */ /* 0x080fe20000400000 */
[-C--:B------:R-:W-:Y:S01]  /*17b0*/  FMUL R46, R46, R34.reuse ;  /* 0x000000222e2e7220 */ /* 0x080fe20000400000 */
[----:B------:R-:W-:Y:S01]  /*17c0*/  FMUL R47, R47, R34 ;  /* 0x000000222f2f7220 */ /* 0x000fe20000400000 */
[-C--:B----4-:R-:W-:Y:S01]  /*17d0*/  FMUL R40, R40, R33.reuse ;  /* 0x0000002128287220 */ /* 0x090fe20000400000 */
[-C--:B------:R-:W-:Y:S01]  /*17e0*/  FMUL R41, R41, R33.reuse ;  /* 0x0000002129297220 */ /* 0x080fe20000400000 */
[-C--:B------:R-:W-:Y:S01]  /*17f0*/  FMUL R44, R44, R33.reuse ;  /* 0x000000212c2c7220 */ /* 0x080fe20000400000 */
[----:B------:R-:W-:Y:S01]  /*1800*/  FMUL R45, R45, R33 ;  /* 0x000000212d2d7220 */ /* 0x000fe20000400000 */
[----:B------:R-:W-:Y:S01]  /*1810*/  F2FP.BF16.F32.PACK_AB R27, R36, R31 ;  /* 0x0000001f241b723e */ /* 0x000fe200000010ff */
[----:B-----5:R-:W-:Y:S01]  /*1820*/  FADD R3, R39, R28 ;  /* 0x0000001c27037221 */ /* 0x020fe20000000000 */
[----:B------:R-:W-:-:S02]  /*1830*/  F2FP.BF16.F32.PACK_AB R26, R37, R22 ;  /* 0x00000016251a723e */ /* 0x000fc400000010ff */
[----:B------:R-:W-:Y:S02]  /*1840*/  F2FP.BF16.F32.PACK_AB R28, R38, R39 ;  /* 0x00000027261c723e */ /* 0x000fe400000010ff */
[----:B------:R-:W-:Y:S02]  /*1850*/  F2FP.BF16.F32.PACK_AB R29, R23, R20 ;  /* 0x00000014171d723e */ /* 0x000fe400000010ff */
[----:B------:R-:W-:Y:S02]  /*1860*/  F2FP.BF16.F32.PACK_AB R30, R32, R17 ;  /* 0x00000011201e723e */ /* 0x000fe400000010ff */
[----:B------:R-:W-:Y:S01]  /*1870*/  F2FP.BF16.F32.PACK_AB R31, R18, R5 ;  /* 0x00000005121f723e */ /* 0x000fe200000010ff */
[----:B------:R-:W-:Y:S06]  /*1880*/  BAR.SYNC.DEFER_BLOCKING 0x0 ;  /* 0x0000000000007b1d */ /* 0x000fec0000010000 */
[----:B------:R-:W-:Y:S01]  /*1890*/  UMOV UR18, UR8 ;  /* 0x0000000800127c82 */ /* 0x000fe20008000000 */
[----:B------:R-:W-:Y:S01]  /*18a0*/  UMOV UR19, 0x80000020 ;  /* 0x8000002000137882 */ /* 0x000fe20000000000 */
[----:B------:R-:W-:-:S06]  /*18b0*/  WARPGROUP.ARRIVE ;  /* 0x00000000000079c5 */ /* 0x000fcc0000000000 */
[----:B------:R-:W-:Y:S01]  /*18c0*/  HGMMA.64x16x16.F32.BF16 R40, R24, gdesc[UR16], R40 ;  /* 0x0020001018287df0 */ /* 0x000fe20008701828 */
[----:B------:R-:W-:Y:S01]  /*18d0*/  FADD R22, R20, R49 ;  /* 0x0000003114167221 */ /* 0x000fe20000000000 */
[----:B------:R-:W-:-:S03]  /*18e0*/  FADD R38, R38, R3 ;  /* 0x0000000326267221 */ /* 0x000fc60000000000 */
[----:B------:R-:W-:Y:S01]  /*18f0*/  FADD R22, R23, R22 ;  /* 0x0000001617167221 */ /* 0x000fe20000000000 */
[----:B------:R-:W-:-:S03]  /*1900*/  FADD R17, R17, R38 ;  /* 0x0000002611117221 */ /* 0x000fc60000000000 */
[----:B------:R-:W-:Y:S01]  /*1910*/  FADD R5, R5, R22 ;  /* 0x0000001605057221 */ /* 0x000fe20000000000 */
[----:B------:R-:W-:-:S03]  /*1920*/  FADD R17, R32, R17 ;  /* 0x0000001120117221 */ /* 0x000fc60000000000 */
[----:B------:R-:W-:Y:S02]  /*1930*/  FADD R5, R18, R5 ;  /* 0x0000000512057221 */ /* 0x000fe40000000000 */
[----:B------:R-:W-:Y:S04]  /*1940*/  SHFL.BFLY PT, R18, R17, 0x2, 0x1f ;  /* 0x0c401f0011127f89 */ /* 0x000fe800000e0000 */
[----:B------:R-:W0:Y:S01]  /*1950*/  SHFL.BFLY PT, R20, R5, 0x2, 0x1f ;  /* 0x0c401f0005147f89 */ /* 0x000e2200000e0000 */
[----:B------:R-:W-:Y:S01]  /*1960*/  UIADD3 UR6, UP0, UR6, 0x20, URZ ;  /* 0x0000002006067890 */ /* 0x000fe2000ff1e03f */
[----:B------:R-:W-:Y:S01]  /*1970*/  HGMMA.64x16x16.F32.BF16 R40, R28, gdesc[UR20], R40, gsb0 ;  /* 0x002000141c287df0 */ /* 0x000fe20008001828 */
[----:B0-----:R-:W-:Y:S01]  /*1980*/  FADD R19, R5, R20 ;  /* 0x0000001405137221 */ /* 0x001fe20000000000 */
[----:B------:R-:W-:Y:S01]  /*1990*/  FADD R18, R17, R18 ;  /* 0x0000001211127221 */ /* 0x000fe20000000000 */
[----:B------:R-:W-:-:S03]  /*19a0*/  UIADD3.X UR7, URZ, UR7, URZ, UP0, !UPT ;  /* 0x000000073f077290 */ /* 0x000fc600087fe43f */
[----:B------:R-:W0:Y:S01]  /*19b0*/  SHFL.BFLY PT, R20, R19, 0x1, 0x1f ;  /* 0x0c201f0013147f89 */ /* 0x000e2200000e0000 */
[----:B------:R-:W-:-:S03]  /*19c0*/  UISETP.GE.U32.AND UP0, UPT, UR6, UR24, UPT ;  /* 0x000000180600728c */ /* 0x000fc6000bf06070 */
[----:B------:R-:W1:Y:S01]  /*19d0*/  SHFL.BFLY PT, R3, R18, 0x1, 0x1f ;  /* 0x0c201f0012037f89 */ /* 0x000e6200000e0000 */
[----:B------:R-:W-:-:S06]  /*19e0*/  UISETP.GE.U32.AND.EX UP0, UPT, UR7, URZ, UPT, UP0 ;  /* 0x0000003f0700728c */ /* 0x000fcc000bf06100 */
[----:B------:R-:W-:Y:S01]  /*19f0*/  PLOP3.LUT P0, PT, PT, PT, UP0, 0x80, 0x0 ;  /* 0x000000000000781c */ /* 0x000fe20003f0f008 */
[----:B------:R-:W-:Y:S02]  /*1a00*/  ULEA UR5, UR13, UR5, 0x5 ;  /* 0x000000050d057291 */ /* 0x000fe4000f8e283f */
[----:B------:R-:W-:Y:S01]  /*1a10*/  ULEA UR4, UR11, UR4, 0x5 ;  /* 0x000000040b047291 */ /* 0x000fe2000f8e283f */
[----:B------:R-:W-:Y:S02]  /*1a20*/  IMAD.MOV.U32 R17, RZ, RZ, R21 ;  /* 0x000000ffff117224 */ /* 0x000fe400078e0015 */
[----:B------:R-:W-:Y:S02]  /*1a30*/  IMAD.MOV.U32 R5, RZ, RZ, R2 ;  /* 0x000000ffff057224 */ /* 0x000fe400078e0002 */
[----:B0-----:R-:W-:Y:S01]  /*1a40*/  FADD R23, R19, R20 ;  /* 0x0000001413177221 */ /* 0x001fe20000000000 */
[----:B-1----:R-:W-:-:S03]  /*1a50*/  FADD R20, R18, R3 ;  /* 0x0000000312147221 */ /* 0x002fc60000000000 */
[----:B------:R-:W-:Y:S01]  /*1a60*/  FFMA R15, R34, R15, R23 ;  /* 0x0000000f220f7223 */ /* 0x000fe20000000017 */
[----:B------:R-:W-:Y:S02]  /*1a70*/  IMAD.MOV.U32 R3, RZ, RZ, R21 ;  /* 0x000000ffff037224 */ /* 0x000fe400078e0015 */
[----:B------:R-:W-:Y:S01]  /*1a80*/  FFMA R16, R33, R16, R20 ;  /* 0x0000001021107223 */ /* 0x000fe20000000014 */
[----:B------:R-:W-:Y:S02]  /*1a90*/  WARPGROUP.DEPBAR.LE gsb0, 0x0 ;  /* 0x00008000000079c5 */ /* 0x000fe40000010000 */
[----:B------:R-:W-:Y:S05]  /*1aa0*/  @!P0 BRA `(.L_x_1) ;  /* 0xffffffec00d88947 */ /* 0x000fea000383ffff */
.L_x_0:
[----:B-1----:R-:W-:Y:S01]  /*1ab0*/  FMUL R6, R47, 0.25 ;  /* 0x3e8000002f067820 */ /* 0x002fe20000400000 */
[----:B------:R-:W-:Y:S01]  /*1ac0*/  FSETP.GT.AND P0, PT, |R15|, 8.50705917302346158658e+37, PT ;  /* 0x7e8000000f00780b */ /* 0x000fe20003f04200 */
[----:B------:R-:W-:Y:S02]  /*1ad0*/  IMAD.MOV.U32 R21, RZ, RZ, R16 ;  /* 0x000000ffff157224 */ /* 0x000fe400078e0010 */
[----:B------:R-:W-:Y:S01]  /*1ae0*/  FMUL R8, R43, 0.25 ;  /* 0x3e8000002b087820 */ /* 0x000fe20000400000 */
[----:B------:R-:W-:Y:S01]  /*1af0*/  FMUL R5, R46, 0.25 ;  /* 0x3e8000002e057820 */ /* 0x000fe20000400000 */
[----:B------:R-:W-:Y:S01]  /*1b00*/  FSEL R47, R6, R47, P0 ;  /* 0x0000002f062f7208 */ /* 0x000fe20000000000 */
[----:B------:R-:W-:Y:S01]  /*1b10*/  FMUL R6, R45, 0.25 ;  /* 0x3e8000002d067820 */ /* 0x000fe20000400000 */
[----:B------:R-:W-:Y:S01]  /*1b20*/  FSETP.GT.AND P1, PT, |R21|, 8.50705917302346158658e+37, PT ;  /* 0x7e8000001500780b */ /* 0x000fe20003f24200 */
[----:B------:R-:W-:Y:S01]  /*1b30*/  FMUL R7, R40, 0.25 ;  /* 0x3e80000028077820 */ /* 0x000fe20000400000 */
[----:B------:R-:W-:Y:S01]  /*1b40*/  LOP3.LUT R9, R0, 0x7, RZ, 0xc0, !PT ;  /* 0x0000000700097812 */ /* 0x000fe200078ec0ff */
[----:B------:R-:W-:Y:S01]  /*1b50*/  BAR.SYNC.DEFER_BLOCKING 0x0 ;  /* 0x0000000000007b1d */ /* 0x000fe20000010000 */
[----:B------:R-:W-:Y:S01]  /*1b60*/  FSEL R20, R6, R45, P1 ;  /* 0x0000002d06147208 */ /* 0x000fe20000800000 */
[----:B------:R-:W-:Y:S01]  /*1b70*/  FMUL R6, R41, 0.25 ;  /* 0x3e80000029067820 */ /* 0x000fe20000400000 */
[----:B------:R-:W-:Y:S01]  /*1b80*/  FSEL R43, R8, R43, P0 ;  /* 0x0000002b082b7208 */ /* 0x000fe20000000000 */
[----:B------:R-:W-:Y:S01]  /*1b90*/  IMAD.SHL.U32 R8, R0, 0x4, RZ ;  /* 0x0000000400087824 */ /* 0x000fe200078e00ff */
[----:B------:R-:W-:Y:S01]  /*1ba0*/  FSEL R46, R5, R46, P0 ;  /* 0x0000002e052e7208 */ /* 0x000fe20000000000 */
[----:B------:R-:W-:Y:S01]  /*1bb0*/  FMUL R5, R42, 0.25 ;  /* 0x3e8000002a057820 */ /* 0x000fe20000400000 */
[----:B------:R-:W-:Y:S01]  /*1bc0*/  LEA R10, R9, UR15, 0x4 ;  /* 0x0000000f090a7c11 */ /* 0x000fe2000f8e20ff */
[----:B------:R-:W-:Y:S01]  /*1bd0*/  ULDC.64 UR4, c[0x0][0x270] ;  /* 0x00009c0000047ab9 */ /* 0x000fe20000000a00 */
[----:B------:R-:W-:Y:S01]  /*1be0*/  FSEL R22, R6, R41, P1 ;  /* 0x0000002906167208 */ /* 0x000fe20000800000 */
[C---:B------:R-:W-:Y:S01]  /*1bf0*/  FMUL R6, R21.reuse, 8388608 ;  /* 0x4b00000015067820 */ /* 0x040fe20000400000 */
[----:B------:R-:W-:Y:S01]  /*1c00*/  FSETP.GEU.AND P2, PT, R21, 1.175494350822287508e-38, PT ;  /* 0x008000001500780b */ /* 0x000fe20003f4e000 */
[----:B------:R-:W-:Y:S01]  /*1c10*/  IMAD R9, R9, -0x8, R10 ;  /* 0xfffffff809097824 */ /* 0x000fe200078e020a */
[----:B------:R-:W-:Y:S01]  /*1c20*/  LOP3.LUT R8, R8, 0x3c0, RZ, 0xc0, !PT ;  /* 0x000003c008087812 */ /* 0x000fe200078ec0ff */
[----:B------:R-:W-:Y:S01]  /*1c30*/  UIMAD UR4, UR14, UR4, URZ ;  /* 0x000000040e0472a4 */ /* 0x000fe2000f8e023f */
[----:B------:R-:W-:Y:S01]  /*1c40*/  FSEL R42, R5, R42, P0 ;  /* 0x0000002a052a7208 */ /* 0x000fe20000000000 */
[----:B------:R-:W-:Y:S01]  /*1c50*/  FMUL R5, R44, 0.25 ;  /* 0x3e8000002c057820 */ /* 0x000fe20000400000 */
[----:B------:R-:W-:Y:S01]  /*1c60*/  FSEL R6, R6, R21, !P2 ;  /* 0x0000001506067208 */ /* 0x000fe20005000000 */
[----:B------:R-:W-:-:S02]  /*1c70*/  IMAD.IADD R19, R8, 0x1, R9 ;  /* 0x0000000108137824 */ /* 0x000fc400078e0209 */
[C---:B------:R-:W-:Y:S01]  /*1c80*/  FMUL R8, R15.reuse, 8388608 ;  /* 0x4b0000000f087820 */ /* 0x040fe20000400000 */
[----:B------:R-:W-:Y:S01]  /*1c90*/  FSETP.GEU.AND P3, PT, R15, 1.175494350822287508e-38, PT ;  /* 0x008000000f00780b */ /* 0x000fe20003f6e000 */
[----:B------:R-:W-:Y:S01]  /*1ca0*/  USHF.L.U32 UR6, UR4, 0x1, URZ ;  /* 0x0000000104067899 */ /* 0x000fe2000800063f */
[----:B------:R-:W-:Y:S01]  /*1cb0*/  FSEL R44, R5, R44, P1 ;  /* 0x0000002c052c7208 */ /* 0x000fe20000800000 */
[----:B------:R-:W-:Y:S01]  /*1cc0*/  VIADD R5, R6, 0xc0cafb0d ;  /* 0xc0cafb0d06057836 */ /* 0x000fe20000000000 */
[----:B------:R-:W-:Y:S02]  /*1cd0*/  FSEL R40, R7, R40, P1 ;  /* 0x0000002807287208 */ /* 0x000fe40000800000 */
[----:B------:R-:W-:Y:S02]  /*1ce0*/  FSEL R7, R8, R15, !P3 ;  /* 0x0000000f08077208 */ /* 0x000fe40005800000 */
[----:B------:R-:W-:Y:S02]  /*1cf0*/  LOP3.LUT R16, R0, 0x8, RZ, 0xc0, !PT ;  /* 0x0000000800107812 */ /* 0x000fe400078ec0ff */
[----:B------:R-:W-:Y:S01]  /*1d00*/  LOP3.LUT R9, R5, 0xff800000, RZ, 0xc0, !PT ;  /* 0xff80000005097812 */ /* 0x000fe200078ec0ff */
[----:B------:R-:W-:Y:S01]  /*1d10*/  VIADD R8, R7, 0xc0cafb0d ;  /* 0xc0cafb0d07087836 */ /* 0x000fe20000000000 */
[----:B------:R-:W-:Y:S01]  /*1d20*/  FSEL R12, RZ, -23, P2 ;  /* 0xc1b80000ff0c7808 */ /* 0x000fe20001000000 */
[----:B------:R-:W-:Y:S01]  /*1d30*/  IMAD R17, R16, 0x200, R10 ;  /* 0x0000020010117824 */ /* 0x000fe200078e020a */
[----:B------:R-:W-:-:S02]  /*1d40*/  I2FP.F32.S32 R11, R9 ;  /* 0x00000009000b7245 */ /* 0x000fc40000201400 */
[----:B------:R-:W-:Y:S01]  /*1d50*/  LEA.HI R5, R16, R19, RZ, 0x1f ;  /* 0x0000001310057211 */ /* 0x000fe200078ff8ff */
[----:B------:R-:W-:Y:S01]  /*1d60*/  IMAD.IADD R16, R6, 0x1, -R9 ;  /* 0x0000000106107824 */ /* 0x000fe200078e0a09 */
[----:B------:R-:W-:Y:S01]  /*1d70*/  FSETP.GEU.AND P5, PT, |R21|, 1.175494350822287508e-38, PT ;  /* 0x008000001500780b */ /* 0x000fe20003fae200 */
[----:B------:R-:W-:Y:S01]  /*1d80*/  FFMA.FTZ R12, R11, 1.1920928955078125e-07, R12 ;  /* 0x340000000b0c7823 */ /* 0x000fe2000001000c */
[----:B------:R-:W-:Y:S01]  /*1d90*/  LOP3.LUT R8, R8, 0xff800000, RZ, 0xc0, !PT ;  /* 0xff80000008087812 */ /* 0x000fe200078ec0ff */
[----:B------:R-:W-:Y:S01]  /*1da0*/  IMAD.MOV.U32 R11, RZ, RZ, 0x3dc6b27f ;  /* 0x3dc6b27fff0b7424 */ /* 0x000fe200078e00ff */
[----:B------:R-:W-:Y:S01]  /*1db0*/  FSETP.GEU.AND P4, PT, |R15|, 1.175494350822287508e-38, PT ;  /* 0x008000000f00780b */ /* 0x000fe20003f8e200 */
[----:B------:R-:W-:Y:S01]  /*1dc0*/  FADD R16, R16, -1 ;  /* 0xbf80000010107421 */ /* 0x000fe20000000000 */
[----:B------:R-:W-:Y:S01]  /*1dd0*/  @P1 FMUL R21, R21, 0.25 ;  /* 0x3e80000015151820 */ /* 0x000fe20000400000 */
[----:B------:R-:W-:Y:S01]  /*1de0*/  IMAD.IADD R18, R7, 0x1, -R8 ;  /* 0x0000000107127824 */ /* 0x000fe200078e0a08 */
[----:B------:R-:W-:Y:S01]  /*1df0*/  LOP3.LUT R14, R0, 0x1f0, RZ, 0xc0, !PT ;  /* 0x000001f0000e7812 */ /* 0x000fe200078ec0ff */
[----:B------:R-:W-:Y:S01]  /*1e00*/  FFMA.FTZ R9, R16, R11, -0.16845393180847167969 ;  /* 0xbe2c7f3010097423 */ /* 0x000fe2000001000b */
[----:B------:R-:W-:Y:S01]  /*1e10*/  @P0 FMUL R15, R15, 0.25 ;  /* 0x3e8000000f0f0820 */ /* 0x000fe20000400000 */
[----:B------:R-:W-:Y:S01]  /*1e20*/  FADD R18, R18, -1 ;  /* 0xbf80000012127421 */ /* 0x000fe20000000000 */
[----:B------:R-:W-:Y:S01]  /*1e30*/  I2FP.F32.S32 R10, R8 ;  /* 0x00000008000a7245 */ /* 0x000fe20000201400 */
[----:B------:R-:W-:Y:S01]  /*1e40*/  FFMA.FTZ R9, R16, R9, 0.1716887056827545166 ;  /* 0x3e2fcf2a10097423 */ /* 0x000fe20000010009 */
[----:B------:R-:W-:Y:S01]  /*1e50*/  @!P5 FMUL R21, R21, 16777216 ;  /* 0x4b8000001515d820 */ /* 0x000fe20000400000 */
[----:B------:R-:W-:Y:S01]  /*1e60*/  FFMA.FTZ R11, R18, R11, -0.16845393180847167969 ;  /* 0xbe2c7f30120b7423 */ /* 0x000fe2000001000b */
[----:B------:R-:W-:-:S02]  /*1e70*/  IMAD R14, R14, 0x8, R17 ;  /* 0x000000080e0e7824 */ /* 0x000fc400078e0211 */
[----:B------:R-:W-:Y:S01]  /*1e80*/  @!P4 FMUL R15, R15, 16777216 ;  /* 0x4b8000000f0fc820 */ /* 0x000fe20000400000 */
[----:B------:R-:W-:Y:S01]  /*1e90*/  FFMA.FTZ R9, R16, R9, -0.17900948226451873779 ;  /* 0xbe374e4310097423 */ /* 0x000fe20000010009 */
[----:B------:R-:W0:Y:S01]  /*1ea0*/  MUFU.RCP R17, R21 ;  /* 0x0000001500117308 */ /* 0x000e220000001000 */
[----:B------:R-:W-:Y:S01]  /*1eb0*/  FFMA.FTZ R11, R18, R11, 0.1716887056827545166 ;  /* 0x3e2fcf2a120b7423 */ /* 0x000fe2000001000b */
[----:B------:R-:W-:Y:S01]  /*1ec0*/  @!P5 FMUL R20, R20, 16777216 ;  /* 0x4b8000001414d820 */ /* 0x000fe20000400000 */
[----:B------:R-:W-:Y:S01]  /*1ed0*/  FFMA.FTZ R9, R16, R9, 0.20512372255325317383 ;  /* 0x3e520bf410097423 */ /* 0x000fe20000010009 */
[----:B------:R-:W-:Y:S01]  /*1ee0*/  @!P5 FMUL R44, R44, 16777216 ;  /* 0x4b8000002c2cd820 */ /* 0x000fe20000400000 */
[----:B------:R-:W-:Y:S01]  /*1ef0*/  FFMA.FTZ R11, R18, R11, -0.17900948226451873779 ;  /* 0xbe374e43120b7423 */ /* 0x000fe2000001000b */
[----:B------:R-:W-:Y:S01]  /*1f00*/  @!P5 FMUL R22, R22, 16777216 ;  /* 0x4b8000001616d820 */ /* 0x000fe20000400000 */
[----:B------:R-:W-:Y:S01]  /*1f10*/  FFMA.FTZ R9, R16, R9, -0.24046532809734344482 ;  /* 0xbe763c8b10097423 */ /* 0x000fe20000010009 */
[----:B------:R-:W1:Y:S01]  /*1f20*/  MUFU.RCP R8, R15 ;  /* 0x0000000f00087308 */ /* 0x000e620000001000 */
[----:B------:R-:W-:Y:S01]  /*1f30*/  FFMA.FTZ R11, R18, R11, 0.20512372255325317383 ;  /* 0x3e520bf4120b7423 */ /* 0x000fe2000001000b */
[----:B------:R-:W-:Y:S01]  /*1f40*/  @!P5 FMUL R40, R40, 16777216 ;  /* 0x4b8000002828d820 */ /* 0x000fe20000400000 */
[----:B------:R-:W-:Y:S01]  /*1f50*/  FFMA.FTZ R9, R16, R9, 0.28857114911079406738 ;  /* 0x3e93bf9910097423 */ /* 0x000fe20000010009 */
[----:B------:R-:W-:Y:S01]  /*1f60*/  FSEL R13, RZ, -23, P3 ;  /* 0xc1b80000ff0d7808 */ /* 0x000fe20001800000 */
[----:B------:R-:W-:Y:S01]  /*1f70*/  FFMA.FTZ R11, R18, R11, -0.24046532809734344482 ;  /* 0xbe763c8b120b7423 */ /* 0x000fe2000001000b */
[----:B------:R-:W-:Y:S01]  /*1f80*/  @!P4 FMUL R46, R46, 16777216 ;  /* 0x4b8000002e2ec820 */ /* 0x000fe20000400000 */
[----:B------:R-:W-:Y:S01]  /*1f90*/  FFMA.FTZ R9, R16, R9, -0.36067417263984680176 ;  /* 0xbeb8aa4910097423 */ /* 0x000fe20000010009 */
[----:B------:R-:W-:Y:S01]  /*1fa0*/  @!P4 FMUL R42, R42, 16777216 ;  /* 0x4b8000002a2ac820 */ /* 0x000fe20000400000 */
[C---:B0-----:R-:W-:Y:S01]  /*1fb0*/  FMUL R20, R17.reuse, R20 ;  /* 0x0000001411147220 */ /* 0x041fe20000400000 */
[C---:B------:R-:W-:Y:S01]  /*1fc0*/  FMUL R44, R17.reuse, R44 ;  /* 0x0000002c112c7220 */ /* 0x040fe20000400000 */
[C---:B------:R-:W-:Y:S01]  /*1fd0*/  FMUL R21, R17.reuse, R22 ;  /* 0x0000001611157220 */ /* 0x040fe20000400000 */
[----:B------:R-:W-:Y:S01]  /*1fe0*/  FMUL R23, R17, R40 ;  /* 0x0000002811177220 */ /* 0x000fe20000400000 */
[----:B------:R-:W-:Y:S01]  /*1ff0*/  FFMA.FTZ R17, R18, R11, 0.28857114911079406738 ;  /* 0x3e93bf9912117423 */ /* 0x000fe2000001000b */
[----:B------:R-:W-:Y:S01]  /*2000*/  FFMA.FTZ R13, R10, 1.1920928955078125e-07, R13 ;  /* 0x340000000a0d7823 */ /* 0x000fe2000001000d */
[----:B------:R-:W-:Y:S01]  /*2010*/  @!P4 FMUL R47, R47, 16777216 ;  /* 0x4b8000002f2fc820 */ /* 0x000fe20000400000 */
[----:B------:R-:W-:Y:S01]  /*2020*/  @!P4 FMUL R43, R43, 16777216 ;  /* 0x4b8000002b2bc820 */ /* 0x000fe20000400000 */
[----:B------:R-:W-:Y:S01]  /*2030*/  FFMA.FTZ R11, R16, R9, 0.48089820146560668945 ;  /* 0x3ef6384a100b7423 */ /* 0x000fe20000010009 */
[C---:B-1----:R-:W-:Y:S01]  /*2040*/  FMUL R10, R8.reuse, R46 ;  /* 0x0000002e080a7220 */ /* 0x042fe20000400000 */
[----:B------:R-:W-:Y:S01]  /*2050*/  FMUL R19, R8, R42 ;  /* 0x0000002a08137220 */ /* 0x000fe20000400000 */
[----:B------:R-:W-:Y:S01]  /*2060*/  FFMA.FTZ R17, R18, R17, -0.36067417263984680176 ;  /* 0xbeb8aa4912117423 */ /* 0x000fe20000010011 */
[C---:B------:R-:W-:Y:S01]  /*2070*/  FMUL R47, R8.reuse, R47 ;  /* 0x0000002f082f7220 */ /* 0x040fe20000400000 */
[----:B------:R-:W-:Y:S01]  /*2080*/  FMUL R22, R8, R43 ;  /* 0x0000002b08167220 */ /* 0x000fe20000400000 */
[----:B------:R-:W-:Y:S01]  /*2090*/  FFMA.FTZ R11, R16, R11, -0.72134751081466674805 ;  /* 0xbf38aa3b100b7423 */ /* 0x000fe2000001000b */
[----:B------:R-:W-:Y:S01]  /*20a0*/  F2FP.BF16.F32.PACK_AB R10, R10, R19 ;  /* 0x000000130a0a723e */ /* 0x000fe200000010ff */
[----:B------:R-:W-:Y:S01]  /*20b0*/  FFMA.FTZ R19, R18, R17, 0.48089820146560668945 ;  /* 0x3ef6384a12137423 */ /* 0x000fe20000010011 */
[----:B------:R-:W-:Y:S01]  /*20c0*/  F2FP.BF16.F32.PACK_AB R8, R44, R23 ;  /* 0x000000172c08723e */ /* 0x000fe200000010ff */
[----:B------:R-:W-:Y:S01]  /*20d0*/  FMUL R17, R16, R11 ;  /* 0x0000000b10117220 */ /* 0x000fe20000400000 */
[----:B------:R-:W-:Y:S01]  /*20e0*/  F2FP.BF16.F32.PACK_AB R9, R20, R21 ;  /* 0x000000151409723e */ /* 0x000fe200000010ff */
[----:B------:R-:W0:Y:S01]  /*20f0*/  LDC R15, c[0x0][0x278] ;  /* 0x00009e00ff0f7b82 */ /* 0x000e220000000800 */
[----:B------:R-:W-:Y:S01]  /*2100*/  F2FP.BF16.F32.PACK_AB R11, R47, R22 ;  /* 0x000000162f0b723e */ /* 0x000fe200000010ff */
[----:B------:R-:W-:Y:S01]  /*2110*/  FFMA.FTZ R19, R18, R19, -0.72134751081466674805 ;  /* 0xbf38aa3b12137423 */ /* 0x000fe20000010013 */
[----:B------:R-:W-:Y:S01]  /*2120*/  LOP3.LUT R20, R0, 0x1ff, RZ, 0xc0, !PT ;  /* 0x000001ff00147812 */ /* 0x000fe200078ec0ff */
[----:B------:R-:W-:Y:S01]  /*2130*/  FMUL R17, R16, R17 ;  /* 0x0000001110117220 */ /* 0x000fe20000400000 */
[----:B------:R-:W-:Y:S01]  /*2140*/  SHF.R.U32.HI R24, RZ, 0x8, R0 ;  /* 0x00000008ff187819 */ /* 0x000fe20000011600 */
[----:B------:R-:W-:Y:S01]  /*2150*/  STSM.16.M88.4 [R14], R8 ;  /* 0x000000080e007844 */ /* 0x000fe20000000200 */
[----:B------:R-:W-:Y:S01]  /*2160*/  LEA R20, R20, UR15, 0x4 ;  /* 0x0000000f14147c11 */ /* 0x000fe2000f8e20ff */
[----:B------:R-:W-:Y:S01]  /*2170*/  FMUL R21, R18, R19 ;  /* 0x0000001312157220 */ /* 0x000fe20000400000 */
[----:B------:R-:W-:Y:S01]  /*2180*/  SGXT.U32 R24, R24, 0x1 ;  /* 0x000000011818781a */ /* 0x000fe20000000000 */
[----:B------:R-:W-:Y:S01]  /*2190*/  BAR.SYNC.DEFER_BLOCKING 0x0 ;  /* 0x0000000000007b1d */ /* 0x000fe20000010000 */
[----:B------:R-:W-:Y:S01]  /*21a0*/  FFMA.FTZ R19, R16, 1.4426950216293334961, R17 ;  /* 0x3fb8aa3b10137823 */ /* 0x000fe20000010011 */
[----:B------:R-:W-:Y:S01]  /*21b0*/  ISETP.GE.U32.AND P1, PT, R6, 0x7f800000, PT ;  /* 0x7f8000000600780c */ /* 0x000fe20003f26070 */
[----:B------:R-:W-:Y:S01]  /*21c0*/  FMUL R21, R18, R21 ;  /* 0x0000001512157220 */ /* 0x000fe20000400000 */
[----:B------:R-:W-:Y:S01]  /*21d0*/  ISETP.GE.U32.AND P2, PT, R7, 0x7f800000, PT ;  /* 0x7f8000000700780c */ /* 0x000fe20003f46070 */
[----:B------:R-:W-:-:S03]  /*21e0*/  FADD R26, R12, R19 ;  /* 0x000000130c1a7221 */ /* 0x000fc60000000000 */
[----:B------:R-:W1:Y:S01]  /*21f0*/  LDC.64 R16, c[0x0][0x228] ;  /* 0x00008a00ff107b82 */ /* 0x000e620000000a00 */
[----:B------:R-:W-:Y:S01]  /*2200*/  FFMA.FTZ R18, R18, 1.4426950216293334961, R21 ;  /* 0x3fb8aa3b12127823 */ /* 0x000fe20000010015 */
[----:B------:R-:W-:Y:S01]  /*2210*/  IMAD R12, R4, UR5, RZ ;  /* 0x00000005040c7c24 */ /* 0x000fe2000f8e02ff */
[----:B------:R-:W-:Y:S01]  /*2220*/  UIMAD.WIDE UR4, UR4, 0x2, URZ ;  /* 0x00000002040478a5 */ /* 0x000fe2000f8e023f */
[----:B------:R-:W-:Y:S01]  /*2230*/  FSETP.NEU.AND P0, PT, R6, RZ, PT ;  /* 0x000000ff0600720b */ /* 0x000fe20003f0d000 */
[----:B------:R-:W-:Y:S01]  /*2240*/  FADD R27, R13, R18 ;  /* 0x000000120d1b7221 */ /* 0x000fe20000000000 */
[----:B0-----:R-:W-:Y:S02]  /*2250*/  IMAD R24, R24, R15, RZ ;  /* 0x0000000f18187224 */ /* 0x001fe400078e02ff */
[----:B------:R-:W-:Y:S02]  /*2260*/  @P1 IMAD.MOV.U32 R13, RZ, RZ, 0x7f800000 ;  /* 0x7f800000ff0d1424 */ /* 0x000fe400078e00ff */
[----:B------:R-:W-:Y:S01]  /*2270*/  ULDC UR4, c[0x0][0x27c] ;  /* 0x00009f0000047ab9 */ /* 0x000fe20000000800 */
[----:B------:R-:W-:Y:S01]  /*2280*/  IMAD R28, R15, 0x2, R24 ;  /* 0x000000020f1c7824 */ /* 0x000fe200078e0218 */
[----:B------:R-:W-:Y:S01]  /*2290*/  UIMAD UR4, UR14, UR4, URZ ;  /* 0x000000040e0472a4 */ /* 0x000fe2000f8e023f */
[----:B------:R-:W-:Y:S01]  /*22a0*/  @P1 FFMA.FTZ R26, R6, R13, +INF ;  /* 0x7f800000061a1423 */ /* 0x000fe2000001000d */
[C---:B------:R-:W-:Y:S01]  /*22b0*/  IMAD.SHL.U32 R13, R12.reuse, 0x2, RZ ;  /* 0x000000020c0d7824 */ /* 0x040fe200078e00ff */
[----:B------:R-:W-:Y:S01]  /*22c0*/  FSETP.NEU.AND P1, PT, R7, RZ, PT ;  /* 0x000000ff0700720b */ /* 0x000fe20003f2d000 */
[----:B------:R-:W-:Y:S01]  /*22d0*/  IMAD R30, R15, 0x2, R28 ;  /* 0x000000020f1e7824 */ /* 0x000fe200078e021c */
[----:B------:R0:W2:Y:S01]  /*22e0*/  LDS.128 R8, [R20] ;  /* 0x0000000014087984 */ /* 0x0000a20000000c00 */
[----:B------:R-:W-:Y:S01]  /*22f0*/  IMAD.HI R12, R12, 0x2, RZ ;  /* 0x000000020c0c7827 */ /* 0x000fe200078e02ff */
[----:B------:R-:W-:-:S03]  /*2300*/  FSEL R26, R26, -INF , P0 ;  /* 0xff8000001a1a7808 */ /* 0x000fc60000000000 */
[----:B------:R-:W-:Y:S01]  /*2310*/  IMAD R32, R15, 0x2, R30 ;  /* 0x000000020f207824 */ /* 0x000fe200078e021e */
[----:B-1----:R-:W-:Y:S01]  /*2320*/  IADD3 R13, P3, P4, R13, UR6, R16 ;  /* 0x000000060d0d7c10 */ /* 0x002fe2000fc7e010 */
[----:B------:R-:W-:Y:S02]  /*2330*/  @P2 IMAD.MOV.U32 R6, RZ, RZ, 0x7f800000 ;  /* 0x7f800000ff062424 */ /* 0x000fe400078e00ff */
[----:B------:R-:W-:Y:S01]  /*2340*/  FFMA R26, R26, 0.69314718246459960938, R3 ;  /* 0x3f3172181a1a7823 */ /* 0x000fe20000000003 */
[----:B------:R-:W-:Y:S01]  /*2350*/  IMAD R34, R15, 0x2, R32 ;  /* 0x000000020f227824 */ /* 0x000fe200078e0220 */
[----:B------:R-:W-:Y:S01]  /*2360*/  IADD3.X R29, R12, UR5, R17, P3, P4 ;  /* 0x000000050c1d7c10 */ /* 0x000fe20009fe8411 */
[----:B------:R-:W-:Y:S01]  /*2370*/  @P2 FFMA.FTZ R27, R7, R6, +INF ;  /* 0x7f800000071b2423 */ /* 0x000fe20000010006 */
[-C--:B------:R-:W-:Y:S01]  /*2380*/  LEA R18, P3, R24, R13.reuse, 0x1 ;  /* 0x0000000d18127211 */ /* 0x080fe200078608ff */
[C---:B------:R-:W-:Y:S01]  /*2390*/  IMAD R36, R15.reuse, 0x2, R34 ;  /* 0x000000020f247824 */ /* 0x040fe200078e0222 */
[-C--:B0-----:R-:W-:Y:S01]  /*23a0*/  LEA R20, P6, R28, R13.reuse, 0x1 ;  /* 0x0000000d1c147211 */ /* 0x081fe200078c08ff */
[----:B------:R-:W-:Y:S01]  /*23b0*/  USHF.L.U32 UR6, UR4, 0x2, URZ ;  /* 0x0000000204067899 */ /* 0x000fe2000800063f */
[----:B------:R-:W-:Y:S01]  /*23c0*/  LEA R22, P5, R30, R13, 0x1 ;  /* 0x0000000d1e167211 */ /* 0x000fe200078a08ff */
[C---:B------:R-:W-:Y:S01]  /*23d0*/  IMAD R38, R15.reuse, 0x2, R36 ;  /* 0x000000020f267824 */ /* 0x040fe200078e0224 */
[----:B------:R-:W-:Y:S01]  /*23e0*/  LEA.HI.X.SX32 R19, R24, R29, 0x1, P3 ;  /* 0x0000001d18137211 */ /* 0x000fe200018f0eff */
[----:B------:R-:W-:Y:S01]  /*23f0*/  IMAD.SHL.U32 R3, R4, 0x4, RZ ;  /* 0x0000000404037824 */ /* 0x000fe200078e00ff */
[----:B------:R-:W-:Y:S01]  /*2400*/  LEA R12, P2, R32, R13, 0x1 ;  /* 0x0000000d200c7211 */ /* 0x000fe200078408ff */
[----:B------:R-:W-:Y:S01]  /*2410*/  IMAD R7, R15, 0x2, R38 ;  /* 0x000000020f077824 */ /* 0x000fe200078e0226 */
[----:B------:R-:W-:Y:S01]  /*2420*/  LEA.HI.X.SX32 R21, R28, R29, 0x1, P6 ;  /* 0x0000001d1c157211 */ /* 0x000fe200030f0eff */
[----:B------:R-:W-:Y:S01]  /*2430*/  UIMAD.WIDE UR4, UR4, 0x4, URZ ;  /* 0x00000004040478a5 */ /* 0x000fe2000f8e023f */
[----:B------:R-:W-:Y:S01]  /*2440*/  LEA R14, P4, R34, R13, 0x1 ;  /* 0x0000000d220e7211 */ /* 0x000fe200078808ff */
[----:B------:R-:W-:Y:S01]  /*2450*/  IMAD.HI R4, R4, 0x4, RZ ;  /* 0x0000000404047827 */ /* 0x000fe200078e02ff */
[----:B------:R-:W-:-:S02]  /*2460*/  LEA.HI.X.SX32 R23, R30, R29, 0x1, P5 ;  /* 0x0000001d1e177211 */ /* 0x000fc400028f0eff */
[-C--:B------:R-:W-:Y:S02]  /*2470*/  LEA R16, P3, R36, R13.reuse, 0x1 ;  /* 0x0000000d24107211 */ /* 0x080fe400078608ff */
[-C--:B------:R-:W-:Y:S02]  /*2480*/  LEA R24, P6, R38, R13.reuse, 0x1 ;  /* 0x0000000d26187211 */ /* 0x080fe400078c08ff */
[----:B------:R-:W-:Y:S02]  /*2490*/  LEA R6, P5, R7, R13, 0x1 ;  /* 0x0000000d07067211 */ /* 0x000fe400078a08ff */
[-C--:B------:R-:W-:Y:S02]  /*24a0*/  LEA.HI.X.SX32 R13, R32, R29.reuse, 0x1, P2 ;  /* 0x0000001d200d7211 */ /* 0x080fe400010f0eff */
[-C--:B------:R-:W-:Y:S02]  /*24b0*/  LEA.HI.X.SX32 R15, R34, R29.reuse, 0x1, P4 ;  /* 0x0000001d220f7211 */ /* 0x080fe400020f0eff */
[-C--:B------:R-:W-:Y:S01]  /*24c0*/  LEA.HI.X.SX32 R17, R36, R29.reuse, 0x1, P3 ;  /* 0x0000001d24117211 */ /* 0x080fe200018f0eff */
[----:B--2---:R0:W-:Y:S01]  /*24d0*/  STG.E.U16 desc[UR20][R18.64], R8 ;  /* 0x0000000812007986 */ /* 0x0041e2000c101514 */
[----:B------:R-:W-:-:S02]  /*24e0*/  LEA.HI.X.SX32 R25, R38, R29, 0x1, P6 ;  /* 0x0000001d26197211 */ /* 0x000fc400030f0eff */
[----:B------:R-:W-:Y:S01]  /*24f0*/  LEA.HI.X.SX32 R7, R7, R29, 0x1, P5 ;  /* 0x0000001d07077211 */ /* 0x000fe200028f0eff */
[----:B------:R1:W-:Y:S01]  /*2500*/  STG.E.U16 desc[UR20][R20.64], R9 ;  /* 0x0000000914007986 */ /* 0x0003e2000c101514 */
[----:B------:R-:W-:Y:S01]  /*2510*/  PRMT R30, R11, 0x7632, R30 ;  /* 0x000076320b1e7816 */ /* 0x000fe2000000001e */
[----:B------:R-:W2:Y:S01]  /*2520*/  LDC.64 R28, c[0x0][0x230] ;  /* 0x00008c00ff1c7b82 */ /* 0x000ea20000000a00 */
[C---:B------:R-:W-:Y:S01]  /*2530*/  LOP3.LUT P2, RZ, R0.reuse, 0x100, RZ, 0xc0, !PT ;  /* 0x0000010000ff7812 */ /* 0x040fe2000784c0ff */
[----:B------:R3:W-:Y:S01]  /*2540*/  STG.E.U16 desc[UR20][R22.64], R10 ;  /* 0x0000000a16007986 */ /* 0x0007e2000c101514 */
[----:B------:R-:W-:Y:S01]  /*2550*/  FSEL R27, R27, -INF , P1 ;  /* 0xff8000001b1b7808 */ /* 0x000fe20000800000 */
[----:B------:R-:W-:Y:S01]  /*2560*/  IMAD.SHL.U32 R0, R0, 0x2, RZ ;  /* 0x0000000200007824 */ /* 0x000fe200078e00ff */
[----:B0-----:R-:W-:Y:S01]  /*2570*/  PRMT R19, R8, 0x7632, R19 ;  /* 0x0000763208137816 */ /* 0x001fe20000000013 */
[----:B------:R0:W-:Y:S02]  /*2580*/  STG.E.U16 desc[UR20][R12.64], R11 ;  /* 0x0000000b0c007986 */ /* 0x0001e4000c101514 */
[----:B------:R-:W-:Y:S01]  /*2590*/  FFMA R27, R27, 0.69314718246459960938, R2 ;  /* 0x3f3172181b1b7823 */ /* 0x000fe20000000002 */
[----:B------:R-:W-:-:S02]  /*25a0*/  LOP3.LUT R0, R0, 0x3f8, RZ, 0xc0, !PT ;  /* 0x000003f800007812 */ /* 0x000fc400078ec0ff */
[----:B-1----:R-:W-:Y:S01]  /*25b0*/  PRMT R21, R9, 0x7632, R21 ;  /* 0x0000763209157816 */ /* 0x002fe20000000015 */
[----:B------:R0:W-:Y:S01]  /*25c0*/  STG.E.U16 desc[UR20][R14.64], R19 ;  /* 0x000000130e007986 */ /* 0x0001e2000c101514 */
[----:B---3--:R-:W-:-:S03]  /*25d0*/  PRMT R23, R10, 0x7632, R23 ;  /* 0x000076320a177816 */ /* 0x008fc60000000017 */
[----:B------:R0:W-:Y:S04]  /*25e0*/  STG.E.U16 desc[UR20][R16.64], R21 ;  /* 0x0000001510007986 */ /* 0x0001e8000c101514 */
[----:B------:R0:W-:Y:S04]  /*25f0*/  STG.E.U16 desc[UR20][R24.64], R23 ;  /* 0x0000001718007986 */ /* 0x0001e8000c101514 */
[----:B------:R0:W-:Y:S01]  /*2600*/  STG.E.U16 desc[UR20][R6.64], R30 ;  /* 0x0000001e06007986 */ /* 0x0001e2000c101514 */
[----:B------:R-:W-:Y:S01]  /*2610*/  BAR.SYNC.DEFER_BLOCKING 0x0 ;  /* 0x0000000000007b1d */ /* 0x000fe20000010000 */
[----:B--2---:R-:W-:-:S04]  /*2620*/  IADD3 R2, P0, P1, R3, UR6, R28 ;  /* 0x0000000603027c10 */ /* 0x004fc8000f91e01c */
[----:B------:R-:W-:Y:S01]  /*2630*/  IADD3.X R3, R4, UR5, R29, P0, P1 ;  /* 0x0000000504037c10 */ /* 0x000fe200087e241d */
[----:B------:R0:W-:Y:S02]  /*2640*/  STS.64 [R0+UR15], R26 ;  /* 0x0000001a00007988 */ /* 0x0001e40008000a0f */
[----:B------:R-:W-:Y:S06]  /*2650*/  BAR.SYNC.DEFER_BLOCKING 0x0 ;  /* 0x0000000000007b1d */ /* 0x000fec0000010000 */
[----:B------:R-:W-:Y:S05]  /*2660*/  @P2 EXIT ;  /* 0x000000000000294d */ /* 0x000fea0003800000 */
[----:B------:R-:W1:Y:S04]  /*2670*/  LDS R5, [R5] ;  /* 0x0000000005057984 */ /* 0x000e680000000800 */
[----:B-1----:R-:W-:Y:S01]  /*2680*/  STG.E desc[UR20][R2.64], R5 ;  /* 0x0000000502007986 */ /* 0x002fe2000c101914 */
[----:B------:R-:W-:Y:S05]  /*2690*/  EXIT ;  /* 0x000000000000794d */ /* 0x000fea0003800000 */
.L_x_2:
[----:B------:R-:W-:-:S00]  /*26a0*/  BRA `(.L_x_2) ;  /* 0xfffffffc00fc7947 */ /* 0x000fc0000383ffff */
[----:B------:R-:W-:-:S00]  /*26b0*/  NOP ;  /* 0x0000000000007918 */ /* 0x000fc00000000000 */
        /* <DEDUP_REMOVED lines=12> */
.L_x_3:


//--------------------- .nv.global.init           --------------------------
	.section	.nv.global.init,"aw",@progbits
.nv.global.init:
	.type		_$_str,@object
	.size		_$_str,(.L_0 - _$_str)
_$_str:
        /*0000*/ 	.byte	0x5f, 0x5f, 0x43, 0x55, 0x44, 0x41, 0x5f, 0x46, 0x54, 0x5a, 0x00
.L_0:


//--------------------- .nv.shared.attn_fwd       --------------------------
	.section	.nv.shared.attn_fwd,"aw",@nobits
	.sectionflags	@""
	.align	16
	.zero		1024


//--------------------- .nv.shared.reserved.0     --------------------------
	.section	.nv.shared.reserved.0,"aw",@nobits
	.weak		__nv_reservedSMEM_offset_0_alias
	.size		__nv_reservedSMEM_offset_0_alias, 0, 0
	.other		__nv_reservedSMEM_offset_0_alias,@"STO_CUDA_RESERVED_SHARED STV_DEFAULT"
__nv_reservedSMEM_offset_0_alias:
	.zero		0


//--------------------- .nv.constant0.attn_fwd    --------------------------
	.section	.nv.constant0.attn_fwd,"a",@progbits
	.sectionflags	@""
	.align	4
.nv.constant0.attn_fwd:
	.zero		664


//--------------------- SYMBOLS --------------------------

	.type		.nv.reservedSmem.offset0,@object
	.size		.nv.reservedSmem.offset0,0x4
